	.target	sm_100a

	.elftype	@"ET_EXEC"


//--------------------- .note.nv.tkinfo           --------------------------
	.section	.note.nv.tkinfo,"",@"SHT_NOTE"
	.sectionflags	@"SHF_NOTE_NV_TKINFO"
	.tkinfo
        /*0018*/ 	.word	0x00000002
        /*0030*/ 	.string	""
        /*0030*/ 	.string	"ptxas"
        /*0030*/ 	.string	"Cuda compilation tools, release 13.0, V13.0.88"
        /*0030*/ 	.string	"Build cuda_13.0.r13.0/compiler.36424714_0"
        /*0030*/ 	.string	"-arch sm_100a -m 64 "



//--------------------- .note.nv.cuinfo           --------------------------
	.section	.note.nv.cuinfo,"",@"SHT_NOTE"
	.sectionflags	@"SHF_NOTE_NV_CUINFO"
        /*0018*/ 	.short	0x0002
        /*001a*/ 	.short	0x0064
        /*001c*/ 	.short	0x0082
	.zero		2


//--------------------- .nv.info                  --------------------------
	.section	.nv.info,"",@"SHT_CUDA_INFO"
	.align	4


	//----- nvinfo : EIATTR_REGCOUNT
	.align		4
        /*0000*/ 	.byte	0x04, 0x2f
        /*0002*/ 	.short	(.L_20 - .L_19)
	.align		4
.L_19:
        /*0004*/ 	.word	index@(_ZN7cutlass13device_kernelINS_4gemm6kernel13GemmUniversalIN4cute5tupleIJiiiiEEENS1_10collective13CollectiveMmaINS1_35MainloopSm100TmaUmmaWarpSpecializedILi33ELi2ELi4ENS5_IJNS4_1CILi2EEESB_NSA_ILi1EEEEEEEENS5_IJNSA_ILi128EEENSA_ILi256EEENSA_ILi32EEEEEENS_12float_e4m3_tENS5_IJlSC_lEEESJ_SK_NS4_8TiledMMAINS4_8MMA_AtomIJNS4_10MMA_TraitsINS4_25SM100_MMA_F8F6F4_2x1SM_SSEJSJ_SJ_fSF_SG_NS4_17integral_constantINS4_4UMMA5MajorELSR_0EEESS_NSP_INSQ_7ScaleInELST_0EEESU_EEEEEENS4_6LayoutINS5_IJSC_SC_SC_EEENS5_IJNSA_ILi0EEESZ_SZ_EEEEENS5_IJNS4_10UnderscoreES12_S12_EEEEENS4_28SM100_TMA_2SM_LOAD_MULTICASTENS4_14ComposedLayoutINS4_7SwizzleILi1ELi4ELi3EEENS4_18smem_ptr_flag_bitsILi8EEENSX_INS5_IJNSA_ILi8EEESH_EEENS5_IJSH_SC_EEEEEEEvNS4_8identityENS4_18SM100_TMA_2SM_LOADES1F_vS1G_EENS_8epilogue10collective18CollectiveEpilogueINS1J_23Sm100TmaWarpSpecializedILi4ELi2ELi32ELb0ELb0EEEJNS5_IJNSA_ILi64EEESG_SH_EEENS5_IJNSX_IS1O_SC_EENSX_INS5_IJSH_SB_EEENS5_IJSC_SF_EEEEEEEESJ_SK_SJ_SK_NS1J_6fusion15FusionCallbacksIS1N_NS1V_17LinearCombinationISJ_fSJ_fLNS_15FloatRoundStyleE2EEES1P_S1U_JEEENS4_5SM1004TMEM4LOAD26SM100_TMEM_LOAD_32dp32b32xENS4_13SM90_TMA_LOADES1F_NS4_39AutoVectorizingCopyWithAssumedAlignmentILi128EEENS4_14SM90_TMA_STOREES1F_S27_S27_EEEvvEEEEvNT_6ParamsE)
        /*0008*/ 	.word	0x00000074


	//----- nvinfo : EIATTR_FRAME_SIZE
	.align		4
.L_20:
        /*000c*/ 	.byte	0x04, 0x11
        /*000e*/ 	.short	(.L_22 - .L_21)
	.align		4
.L_21:
        /*0010*/ 	.word	index@($__internal_2_$__cuda_sm10x_tcgen05_guardrail_trap_unallocated_columns_being_dealloced)
        /*0014*/ 	.word	0x00000000


	//----- nvinfo : EIATTR_FRAME_SIZE
	.align		4
.L_22:
        /*0018*/ 	.byte	0x04, 0x11
        /*001a*/ 	.short	(.L_24 - .L_23)
	.align		4
.L_23:
        /*001c*/ 	.word	index@($__internal_1_$__cuda_sm10x_tcgen05_guardrail_trap_phase_invalid_during_alloc)
        /*0020*/ 	.word	0x00000000


	//----- nvinfo : EIATTR_FRAME_SIZE
	.align		4
.L_24:
        /*0024*/ 	.byte	0x04, 0x11
        /*0026*/ 	.short	(.L_26 - .L_25)
	.align		4
.L_25:
        /*0028*/ 	.word	index@($__internal_0_$__cuda_sm10x_tcgen05_guardrail_trap_col_being_dealloced_not_returned_by_alloc)
        /*002c*/ 	.word	0x00000000


	//----- nvinfo : EIATTR_FRAME_SIZE
	.align		4
.L_26:
        /*0030*/ 	.byte	0x04, 0x11
        /*0032*/ 	.short	(.L_28 - .L_27)
	.align		4
.L_27:
        /*0034*/ 	.word	index@(_ZN7cutlass13device_kernelINS_4gemm6kernel13GemmUniversalIN4cute5tupleIJiiiiEEENS1_10collective13CollectiveMmaINS1_35MainloopSm100TmaUmmaWarpSpecializedILi33ELi2ELi4ENS5_IJNS4_1CILi2EEESB_NSA_ILi1EEEEEEEENS5_IJNSA_ILi128EEENSA_ILi256EEENSA_ILi32EEEEEENS_12float_e4m3_tENS5_IJlSC_lEEESJ_SK_NS4_8TiledMMAINS4_8MMA_AtomIJNS4_10MMA_TraitsINS4_25SM100_MMA_F8F6F4_2x1SM_SSEJSJ_SJ_fSF_SG_NS4_17integral_constantINS4_4UMMA5MajorELSR_0EEESS_NSP_INSQ_7ScaleInELST_0EEESU_EEEEEENS4_6LayoutINS5_IJSC_SC_SC_EEENS5_IJNSA_ILi0EEESZ_SZ_EEEEENS5_IJNS4_10UnderscoreES12_S12_EEEEENS4_28SM100_TMA_2SM_LOAD_MULTICASTENS4_14ComposedLayoutINS4_7SwizzleILi1ELi4ELi3EEENS4_18smem_ptr_flag_bitsILi8EEENSX_INS5_IJNSA_ILi8EEESH_EEENS5_IJSH_SC_EEEEEEEvNS4_8identityENS4_18SM100_TMA_2SM_LOADES1F_vS1G_EENS_8epilogue10collective18CollectiveEpilogueINS1J_23Sm100TmaWarpSpecializedILi4ELi2ELi32ELb0ELb0EEEJNS5_IJNSA_ILi64EEESG_SH_EEENS5_IJNSX_IS1O_SC_EENSX_INS5_IJSH_SB_EEENS5_IJSC_SF_EEEEEEEESJ_SK_SJ_SK_NS1J_6fusion15FusionCallbacksIS1N_NS1V_17LinearCombinationISJ_fSJ_fLNS_15FloatRoundStyleE2EEES1P_S1U_JEEENS4_5SM1004TMEM4LOAD26SM100_TMEM_LOAD_32dp32b32xENS4_13SM90_TMA_LOADES1F_NS4_39AutoVectorizingCopyWithAssumedAlignmentILi128EEENS4_14SM90_TMA_STOREES1F_S27_S27_EEEvvEEEEvNT_6ParamsE)
        /*0038*/ 	.word	0x00000000


	//----- nvinfo : EIATTR_MIN_STACK_SIZE
	.align		4
.L_28:
        /*003c*/ 	.byte	0x04, 0x12
        /*003e*/ 	.short	(.L_30 - .L_29)
	.align		4
.L_29:
        /*0040*/ 	.word	index@(_ZN7cutlass13device_kernelINS_4gemm6kernel13GemmUniversalIN4cute5tupleIJiiiiEEENS1_10collective13CollectiveMmaINS1_35MainloopSm100TmaUmmaWarpSpecializedILi33ELi2ELi4ENS5_IJNS4_1CILi2EEESB_NSA_ILi1EEEEEEEENS5_IJNSA_ILi128EEENSA_ILi256EEENSA_ILi32EEEEEENS_12float_e4m3_tENS5_IJlSC_lEEESJ_SK_NS4_8TiledMMAINS4_8MMA_AtomIJNS4_10MMA_TraitsINS4_25SM100_MMA_F8F6F4_2x1SM_SSEJSJ_SJ_fSF_SG_NS4_17integral_constantINS4_4UMMA5MajorELSR_0EEESS_NSP_INSQ_7ScaleInELST_0EEESU_EEEEEENS4_6LayoutINS5_IJSC_SC_SC_EEENS5_IJNSA_ILi0EEESZ_SZ_EEEEENS5_IJNS4_10UnderscoreES12_S12_EEEEENS4_28SM100_TMA_2SM_LOAD_MULTICASTENS4_14ComposedLayoutINS4_7SwizzleILi1ELi4ELi3EEENS4_18smem_ptr_flag_bitsILi8EEENSX_INS5_IJNSA_ILi8EEESH_EEENS5_IJSH_SC_EEEEEEEvNS4_8identityENS4_18SM100_TMA_2SM_LOADES1F_vS1G_EENS_8epilogue10collective18CollectiveEpilogueINS1J_23Sm100TmaWarpSpecializedILi4ELi2ELi32ELb0ELb0EEEJNS5_IJNSA_ILi64EEESG_SH_EEENS5_IJNSX_IS1O_SC_EENSX_INS5_IJSH_SB_EEENS5_IJSC_SF_EEEEEEEESJ_SK_SJ_SK_NS1J_6fusion15FusionCallbacksIS1N_NS1V_17LinearCombinationISJ_fSJ_fLNS_15FloatRoundStyleE2EEES1P_S1U_JEEENS4_5SM1004TMEM4LOAD26SM100_TMEM_LOAD_32dp32b32xENS4_13SM90_TMA_LOADES1F_NS4_39AutoVectorizingCopyWithAssumedAlignmentILi128EEENS4_14SM90_TMA_STOREES1F_S27_S27_EEEvvEEEEvNT_6ParamsE)
        /*0044*/ 	.word	0x00000000
.L_30:


//--------------------- .nv.compat                --------------------------
	.section	.nv.compat,"",@"SHT_CUDA_COMPAT_INFO"
	.align	4
        /*0000*/ 	.byte	0x02, 0x09, 0x01, 0x00, 0x02, 0x02, 0x02, 0x00, 0x02, 0x05, 0x05, 0x00, 0x03, 0x07, 0x01, 0x01
        /*0010*/ 	.byte	0x02, 0x03, 0x01, 0x00, 0x02, 0x06, 0x01, 0x00, 0x04, 0x0b, 0x08, 0x00, 0x09, 0x00, 0x00, 0x00
        /*0020*/ 	.byte	0x00, 0x00, 0x00, 0x00


//--------------------- .nv.info._ZN7cutlass13device_kernelINS_4gemm6kernel13GemmUniversalIN4cute5tupleIJiiiiEEENS1_10collective13CollectiveMmaINS1_35MainloopSm100TmaUmmaWarpSpecializedILi33ELi2ELi4ENS5_IJNS4_1CILi2EEESB_NSA_ILi1EEEEEEEENS5_IJNSA_ILi128EEENSA_ILi256EEENSA_ILi32EEEEEENS_12float_e4m3_tENS5_IJlSC_lEEESJ_SK_NS4_8TiledMMAINS4_8MMA_AtomIJNS4_10MMA_TraitsINS4_25SM100_MMA_F8F6F4_2x1SM_SSEJSJ_SJ_fSF_SG_NS4_17integral_constantINS4_4UMMA5MajorELSR_0EEESS_NSP_INSQ_7ScaleInELST_0EEESU_EEEEEENS4_6LayoutINS5_IJSC_SC_SC_EEENS5_IJNSA_ILi0EEESZ_SZ_EEEEENS5_IJNS4_10UnderscoreES12_S12_EEEEENS4_28SM100_TMA_2SM_LOAD_MULTICASTENS4_14ComposedLayoutINS4_7SwizzleILi1ELi4ELi3EEENS4_18smem_ptr_flag_bitsILi8EEENSX_INS5_IJNSA_ILi8EEESH_EEENS5_IJSH_SC_EEEEEEEvNS4_8identityENS4_18SM100_TMA_2SM_LOADES1F_vS1G_EENS_8epilogue10collective18CollectiveEpilogueINS1J_23Sm100TmaWarpSpecializedILi4ELi2ELi32ELb0ELb0EEEJNS5_IJNSA_ILi64EEESG_SH_EEENS5_IJNSX_IS1O_SC_EENSX_INS5_IJSH_SB_EEENS5_IJSC_SF_EEEEEEEESJ_SK_SJ_SK_NS1J_6fusion15FusionCallbacksIS1N_NS1V_17LinearCombinationISJ_fSJ_fLNS_15FloatRoundStyleE2EEES1P_S1U_JEEENS4_5SM1004TMEM4LOAD26SM100_TMEM_LOAD_32dp32b32xENS4_13SM90_TMA_LOADES1F_NS4_39AutoVectorizingCopyWithAssumedAlignmentILi128EEENS4_14SM90_TMA_STOREES1F_S27_S27_EEEvvEEEEvNT_6ParamsE --------------------------
	.section	.nv.info._ZN7cutlass13device_kernelINS_4gemm6kernel13GemmUniversalIN4cute5tupleIJiiiiEEENS1_10collective13CollectiveMmaINS1_35MainloopSm100TmaUmmaWarpSpecializedILi33ELi2ELi4ENS5_IJNS4_1CILi2EEESB_NSA_ILi1EEEEEEEENS5_IJNSA_ILi128EEENSA_ILi256EEENSA_ILi32EEEEEENS_12float_e4m3_tENS5_IJlSC_lEEESJ_SK_NS4_8TiledMMAINS4_8MMA_AtomIJNS4_10MMA_TraitsINS4_25SM100_MMA_F8F6F4_2x1SM_SSEJSJ_SJ_fSF_SG_NS4_17integral_constantINS4_4UMMA5MajorELSR_0EEESS_NSP_INSQ_7ScaleInELST_0EEESU_EEEEEENS4_6LayoutINS5_IJSC_SC_SC_EEENS5_IJNSA_ILi0EEESZ_SZ_EEEEENS5_IJNS4_10UnderscoreES12_S12_EEEEENS4_28SM100_TMA_2SM_LOAD_MULTICASTENS4_14ComposedLayoutINS4_7SwizzleILi1ELi4ELi3EEENS4_18smem_ptr_flag_bitsILi8EEENSX_INS5_IJNSA_ILi8EEESH_EEENS5_IJSH_SC_EEEEEEEvNS4_8identityENS4_18SM100_TMA_2SM_LOADES1F_vS1G_EENS_8epilogue10collective18CollectiveEpilogueINS1J_23Sm100TmaWarpSpecializedILi4ELi2ELi32ELb0ELb0EEEJNS5_IJNSA_ILi64EEESG_SH_EEENS5_IJNSX_IS1O_SC_EENSX_INS5_IJSH_SB_EEENS5_IJSC_SF_EEEEEEEESJ_SK_SJ_SK_NS1J_6fusion15FusionCallbacksIS1N_NS1V_17LinearCombinationISJ_fSJ_fLNS_15FloatRoundStyleE2EEES1P_S1U_JEEENS4_5SM1004TMEM4LOAD26SM100_TMEM_LOAD_32dp32b32xENS4_13SM90_TMA_LOADES1F_NS4_39AutoVectorizingCopyWithAssumedAlignmentILi128EEENS4_14SM90_TMA_STOREES1F_S27_S27_EEEvvEEEEvNT_6ParamsE,"",@"SHT_CUDA_INFO"
	.sectionflags	@""
	.align	4


	//----- nvinfo : EIATTR_CUDA_API_VERSION
	.align		4
        /*0000*/ 	.byte	0x04, 0x37
        /*0002*/ 	.short	(.L_32 - .L_31)
.L_31:
        /*0004*/ 	.word	0x00000082


	//----- nvinfo : EIATTR_KPARAM_INFO
	.align		4
.L_32:
        /*0008*/ 	.byte	0x04, 0x17
        /*000a*/ 	.short	(.L_34 - .L_33)
.L_33:
        /*000c*/ 	.word	0x00000000
        /*0010*/ 	.short	0x0000
        /*0012*/ 	.short	0x0000
        /*0014*/ 	.byte	0x00, 0xf0, 0x01, 0x20


	//----- nvinfo : EIATTR_AT_ENTRY_FRAGMENTS
	.align		4
.L_34:
        /*0018*/ 	.byte	0x04, 0x4f
        /*001a*/ 	.short	(.L_36 - .L_35)


	//   ....[0]....
.L_35:
        /*001c*/ 	.word	0x00000007


	//----- nvinfo : EIATTR_RESERVED_SMEM_USED
	.align		4
.L_36:
        /*0020*/ 	.byte	0x01, 0x41
	.zero		2


	//----- nvinfo : EIATTR_SPARSE_MMA_MASK
	.align		4
        /*0024*/ 	.byte	0x03, 0x50
        /*0026*/ 	.short	0x0000


	//----- nvinfo : EIATTR_TCGEN05_2CTA_USED
	.align		4
        /*0028*/ 	.byte	0x01, 0x52
	.zero		2


	//----- nvinfo : EIATTR_MAXREG_COUNT
	.align		4
        /*002c*/ 	.byte	0x03, 0x1b
        /*002e*/ 	.short	0x00ff


	//----- nvinfo : EIATTR_NUM_BARRIERS
	.align		4
        /*0030*/ 	.byte	0x02, 0x4c
        /*0032*/ 	.byte	0x07
	.zero		1


	//----- nvinfo : EIATTR_EXTERNS
	.align		4
        /*0034*/ 	.byte	0x04, 0x0f
        /*0036*/ 	.short	(.L_38 - .L_37)


	//   ....[0]....
	.align		4
.L_37:
        /*0038*/ 	.word	index@(__assertfail)


	//----- nvinfo : EIATTR_MERCURY_ISA_VERSION
	.align		4
.L_38:
        /*003c*/ 	.byte	0x03, 0x5f
        /*003e*/ 	.short	0x0101


	//----- nvinfo : EIATTR_INT_WARP_WIDE_INSTR_OFFSETS
	.align		4
        /*0040*/ 	.byte	0x04, 0x31
        /*0042*/ 	.short	(.L_40 - .L_39)


	//   ....[0]....
.L_39:
        /*0044*/ 	.word	0x00001140


	//   ....[1]....
        /*0048*/ 	.word	0x000011e0


	//   ....[2]....
        /*004c*/ 	.word	0x00005560


	//   ....[3]....
        /*0050*/ 	.word	0x00005580


	//   ....[4]....
        /*0054*/ 	.word	0x000055b0


	//   ....[5]....
        /*0058*/ 	.word	0x00006120


	//   ....[6]....
        /*005c*/ 	.word	0x000061c0


	//   ....[7]....
        /*0060*/ 	.word	0x00006270


	//   ....[8]....
        /*0064*/ 	.word	0x000062e0


	//   ....[9]....
        /*0068*/ 	.word	0x000063a0


	//   ....[10]....
        /*006c*/ 	.word	0x00006440


	//   ....[11]....
        /*0070*/ 	.word	0x000064b0


	//   ....[12]....
        /*0074*/ 	.word	0x00006570


	//   ....[13]....
        /*0078*/ 	.word	0x00006610


	//   ....[14]....
        /*007c*/ 	.word	0x000066b0


	//   ....[15]....
        /*0080*/ 	.word	0x000067a0


	//   ....[16]....
        /*0084*/ 	.word	0x00006870


	//----- nvinfo : EIATTR_COOP_GROUP_MASK_REGIDS
	.align		4
.L_40:
        /*0088*/ 	.byte	0x04, 0x29
        /*008a*/ 	.short	(.L_42 - .L_41)


	//   ....[0]....
.L_41:
        /*008c*/ 	.word	0xffffffff


	//   ....[1]....
        /*0090*/ 	.word	0xffffffff


	//   ....[2]....
        /*0094*/ 	.word	0xffffffff


	//   ....[3]....
        /*0098*/ 	.word	0xffffffff


	//   ....[4]....
        /*009c*/ 	.word	0xffffffff


	//   ....[5]....
        /*00a0*/ 	.word	0xffffffff


	//   ....[6]....
        /*00a4*/ 	.word	0xffffffff


	//   ....[7]....
        /*00a8*/ 	.word	0xffffffff


	//   ....[8]....
        /*00ac*/ 	.word	0xffffffff


	//   ....[9]....
        /*00b0*/ 	.word	0xffffffff


	//   ....[10]....
        /*00b4*/ 	.word	0xffffffff


	//   ....[11]....
        /*00b8*/ 	.word	0xffffffff


	//   ....[12]....
        /*00bc*/ 	.word	0xffffffff


	//   ....[13]....
        /*00c0*/ 	.word	0xffffffff


	//----- nvinfo : EIATTR_COOP_GROUP_INSTR_OFFSETS
	.align		4
.L_42:
        /*00c4*/ 	.byte	0x04, 0x28
        /*00c6*/ 	.short	(.L_44 - .L_43)


	//   ....[0]....
.L_43:
        /*00c8*/ 	.word	0x000000b0


	//   ....[1]....
        /*00cc*/ 	.word	0x00000520


	//   ....[2]....
        /*00d0*/ 	.word	0x00000ab0


	//   ....[3]....
        /*00d4*/ 	.word	0x00000c40


	//   ....[4]....
        /*00d8*/ 	.word	0x00000d30


	//   ....[5]....
        /*00dc*/ 	.word	0x00000e90


	//   ....[6]....
        /*00e0*/ 	.word	0x00001020


	//   ....[7]....
        /*00e4*/ 	.word	0x00001260


	//   ....[8]....
        /*00e8*/ 	.word	0x00002590


	//   ....[9]....
        /*00ec*/ 	.word	0x00004490


	//   ....[10]....
        /*00f0*/ 	.word	0x00004960


	//   ....[11]....
        /*00f4*/ 	.word	0x00004990


	//   ....[12]....
        /*00f8*/ 	.word	0x00005460


	//   ....[13]....
        /*00fc*/ 	.word	0x00005670


	//----- nvinfo : EIATTR_VRC_CTA_INIT_COUNT
	.align		4
.L_44:
        /*0100*/ 	.byte	0x02, 0x4a
        /*0102*/ 	.byte	0x80
	.zero		1


	//----- nvinfo : EIATTR_SYSCALL_OFFSETS
	.align		4
        /*0104*/ 	.byte	0x04, 0x46
        /*0106*/ 	.short	(.L_46 - .L_45)


	//   ....[0]....
.L_45:
        /*0108*/ 	.word	0x000073f0


	//   ....[1]....
        /*010c*/ 	.word	0x00007530


	//   ....[2]....
        /*0110*/ 	.word	0x00007d50


	//   ....[3]....
        /*0114*/ 	.word	0x00008b30


	//   ....[4]....
        /*0118*/ 	.word	0x000098c0


	//   ....[5]....
        /*011c*/ 	.word	0x0000a670


	//----- nvinfo : EIATTR_MBARRIER_INSTR_OFFSETS
	.align		4
.L_46:
        /*0120*/ 	.byte	0x04, 0x39
        /*0122*/ 	.short	(.L_48 - .L_47)


	//   ....[0]....
.L_47:
        /*0124*/ 	.word	0x00000670
        /*0128*/ 	.word	0x000000ff
        /*012c*/ 	.word	0x00000000
        /*0130*/ 	.short	0x0100
        /*0132*/ 	.byte	0x04
	.zero		1


	//   ....[1]....
        /*0134*/ 	.word	0x00000680
        /*0138*/ 	.word	0x000000ff
        /*013c*/ 	.word	0x00000108
        /*0140*/ 	.short	0x0100
        /*0142*/ 	.byte	0x04
	.zero		1


	//   ....[2]....
        /*0144*/ 	.word	0x00000690
        /*0148*/ 	.word	0x000000ff
        /*014c*/ 	.word	0x00000008
        /*0150*/ 	.short	0x0100
        /*0152*/ 	.byte	0x04
	.zero		1


	//   ....[3]....
        /*0154*/ 	.word	0x000006a0
        /*0158*/ 	.word	0x000000ff
        /*015c*/ 	.word	0x00000110
        /*0160*/ 	.short	0x0100
        /*0162*/ 	.byte	0x04
	.zero		1


	//   ....[4]....
        /*0164*/ 	.word	0x000006b0
        /*0168*/ 	.word	0x000000ff
        /*016c*/ 	.word	0x00000010
        /*0170*/ 	.short	0x0100
        /*0172*/ 	.byte	0x04
	.zero		1


	//   ....[5]....
        /*0174*/ 	.word	0x000006c0
        /*0178*/ 	.word	0x000000ff
        /*017c*/ 	.word	0x00000118
        /*0180*/ 	.short	0x0100
        /*0182*/ 	.byte	0x04
	.zero		1


	//   ....[6]....
        /*0184*/ 	.word	0x000006d0
        /*0188*/ 	.word	0x000000ff
        /*018c*/ 	.word	0x00000018
        /*0190*/ 	.short	0x0100
        /*0192*/ 	.byte	0x04
	.zero		1


	//   ....[7]....
        /*0194*/ 	.word	0x000006e0
        /*0198*/ 	.word	0x000000ff
        /*019c*/ 	.word	0x00000120
        /*01a0*/ 	.short	0x0100
        /*01a2*/ 	.byte	0x04
	.zero		1


	//   ....[8]....
        /*01a4*/ 	.word	0x000006f0
        /*01a8*/ 	.word	0x000000ff
        /*01ac*/ 	.word	0x00000020
        /*01b0*/ 	.short	0x0100
        /*01b2*/ 	.byte	0x04
	.zero		1


	//   ....[9]....
        /*01b4*/ 	.word	0x00000700
        /*01b8*/ 	.word	0x000000ff
        /*01bc*/ 	.word	0x00000128
        /*01c0*/ 	.short	0x0100
        /*01c2*/ 	.byte	0x04
	.zero		1


	//   ....[10]....
        /*01c4*/ 	.word	0x00000710
        /*01c8*/ 	.word	0x000000ff
        /*01cc*/ 	.word	0x00000028
        /*01d0*/ 	.short	0x0100
        /*01d2*/ 	.byte	0x04
	.zero		1


	//   ....[11]....
        /*01d4*/ 	.word	0x00000720
        /*01d8*/ 	.word	0x000000ff
        /*01dc*/ 	.word	0x00000130
        /*01e0*/ 	.short	0x0100
        /*01e2*/ 	.byte	0x04
	.zero		1


	//   ....[12]....
        /*01e4*/ 	.word	0x00000730
        /*01e8*/ 	.word	0x000000ff
        /*01ec*/ 	.word	0x00000030
        /*01f0*/ 	.short	0x0100
        /*01f2*/ 	.byte	0x04
	.zero		1


	//   ....[13]....
        /*01f4*/ 	.word	0x00000740
        /*01f8*/ 	.word	0x000000ff
        /*01fc*/ 	.word	0x00000138
        /*0200*/ 	.short	0x0100
        /*0202*/ 	.byte	0x04
	.zero		1


	//   ....[14]....
        /*0204*/ 	.word	0x00000750
        /*0208*/ 	.word	0x000000ff
        /*020c*/ 	.word	0x00000038
        /*0210*/ 	.short	0x0100
        /*0212*/ 	.byte	0x04
	.zero		1


	//   ....[15]....
        /*0214*/ 	.word	0x00000760
        /*0218*/ 	.word	0x000000ff
        /*021c*/ 	.word	0x00000140
        /*0220*/ 	.short	0x0100
        /*0222*/ 	.byte	0x04
	.zero		1


	//   ....[16]....
        /*0224*/ 	.word	0x00000770
        /*0228*/ 	.word	0x000000ff
        /*022c*/ 	.word	0x00000040
        /*0230*/ 	.short	0x0100
        /*0232*/ 	.byte	0x04
	.zero		1


	//   ....[17]....
        /*0234*/ 	.word	0x00000780
        /*0238*/ 	.word	0x000000ff
        /*023c*/ 	.word	0x00000148
        /*0240*/ 	.short	0x0100
        /*0242*/ 	.byte	0x04
	.zero		1


	//   ....[18]....
        /*0244*/ 	.word	0x00000790
        /*0248*/ 	.word	0x000000ff
        /*024c*/ 	.word	0x00000048
        /*0250*/ 	.short	0x0100
        /*0252*/ 	.byte	0x04
	.zero		1


	//   ....[19]....
        /*0254*/ 	.word	0x000007a0
        /*0258*/ 	.word	0x000000ff
        /*025c*/ 	.word	0x00000150
        /*0260*/ 	.short	0x0100
        /*0262*/ 	.byte	0x04
	.zero		1


	//   ....[20]....
        /*0264*/ 	.word	0x000007b0
        /*0268*/ 	.word	0x000000ff
        /*026c*/ 	.word	0x00000050
        /*0270*/ 	.short	0x0100
        /*0272*/ 	.byte	0x04
	.zero		1


	//   ....[21]....
        /*0274*/ 	.word	0x000007c0
        /*0278*/ 	.word	0x000000ff
        /*027c*/ 	.word	0x00000158
        /*0280*/ 	.short	0x0100
        /*0282*/ 	.byte	0x04
	.zero		1


	//   ....[22]....
        /*0284*/ 	.word	0x000007d0
        /*0288*/ 	.word	0x000000ff
        /*028c*/ 	.word	0x00000058
        /*0290*/ 	.short	0x0100
        /*0292*/ 	.byte	0x04
	.zero		1


	//   ....[23]....
        /*0294*/ 	.word	0x000007e0
        /*0298*/ 	.word	0x000000ff
        /*029c*/ 	.word	0x00000160
        /*02a0*/ 	.short	0x0100
        /*02a2*/ 	.byte	0x04
	.zero		1


	//   ....[24]....
        /*02a4*/ 	.word	0x000007f0
        /*02a8*/ 	.word	0x000000ff
        /*02ac*/ 	.word	0x00000060
        /*02b0*/ 	.short	0x0100
        /*02b2*/ 	.byte	0x04
	.zero		1


	//   ....[25]....
        /*02b4*/ 	.word	0x00000800
        /*02b8*/ 	.word	0x000000ff
        /*02bc*/ 	.word	0x00000168
        /*02c0*/ 	.short	0x0100
        /*02c2*/ 	.byte	0x04
	.zero		1


	//   ....[26]....
        /*02c4*/ 	.word	0x00000810
        /*02c8*/ 	.word	0x000000ff
        /*02cc*/ 	.word	0x00000068
        /*02d0*/ 	.short	0x0100
        /*02d2*/ 	.byte	0x04
	.zero		1


	//   ....[27]....
        /*02d4*/ 	.word	0x00000820
        /*02d8*/ 	.word	0x000000ff
        /*02dc*/ 	.word	0x00000170
        /*02e0*/ 	.short	0x0100
        /*02e2*/ 	.byte	0x04
	.zero		1


	//   ....[28]....
        /*02e4*/ 	.word	0x00000830
        /*02e8*/ 	.word	0x000000ff
        /*02ec*/ 	.word	0x00000070
        /*02f0*/ 	.short	0x0100
        /*02f2*/ 	.byte	0x04
	.zero		1


	//   ....[29]....
        /*02f4*/ 	.word	0x00000840
        /*02f8*/ 	.word	0x000000ff
        /*02fc*/ 	.word	0x00000178
        /*0300*/ 	.short	0x0100
        /*0302*/ 	.byte	0x04
	.zero		1


	//   ....[30]....
        /*0304*/ 	.word	0x00000850
        /*0308*/ 	.word	0x000000ff
        /*030c*/ 	.word	0x00000078
        /*0310*/ 	.short	0x0100
        /*0312*/ 	.byte	0x04
	.zero		1


	//   ....[31]....
        /*0314*/ 	.word	0x00000860
        /*0318*/ 	.word	0x000000ff
        /*031c*/ 	.word	0x00000180
        /*0320*/ 	.short	0x0100
        /*0322*/ 	.byte	0x04
	.zero		1


	//   ....[32]....
        /*0324*/ 	.word	0x00000870
        /*0328*/ 	.word	0x000000ff
        /*032c*/ 	.word	0x00000080
        /*0330*/ 	.short	0x0100
        /*0332*/ 	.byte	0x04
	.zero		1


	//   ....[33]....
        /*0334*/ 	.word	0x00000880
        /*0338*/ 	.word	0x000000ff
        /*033c*/ 	.word	0x00000188
        /*0340*/ 	.short	0x0100
        /*0342*/ 	.byte	0x04
	.zero		1


	//   ....[34]....
        /*0344*/ 	.word	0x00000890
        /*0348*/ 	.word	0x000000ff
        /*034c*/ 	.word	0x00000088
        /*0350*/ 	.short	0x0100
        /*0352*/ 	.byte	0x04
	.zero		1


	//   ....[35]....
        /*0354*/ 	.word	0x000008a0
        /*0358*/ 	.word	0x000000ff
        /*035c*/ 	.word	0x00000190
        /*0360*/ 	.short	0x0100
        /*0362*/ 	.byte	0x04
	.zero		1


	//   ....[36]....
        /*0364*/ 	.word	0x000008b0
        /*0368*/ 	.word	0x000000ff
        /*036c*/ 	.word	0x00000090
        /*0370*/ 	.short	0x0100
        /*0372*/ 	.byte	0x04
	.zero		1


	//   ....[37]....
        /*0374*/ 	.word	0x000008c0
        /*0378*/ 	.word	0x000000ff
        /*037c*/ 	.word	0x00000198
        /*0380*/ 	.short	0x0100
        /*0382*/ 	.byte	0x04
	.zero		1


	//   ....[38]....
        /*0384*/ 	.word	0x000008d0
        /*0388*/ 	.word	0x000000ff
        /*038c*/ 	.word	0x00000098
        /*0390*/ 	.short	0x0100
        /*0392*/ 	.byte	0x04
	.zero		1


	//   ....[39]....
        /*0394*/ 	.word	0x000008e0
        /*0398*/ 	.word	0x000000ff
        /*039c*/ 	.word	0x000001a0
        /*03a0*/ 	.short	0x0100
        /*03a2*/ 	.byte	0x04
	.zero		1


	//   ....[40]....
        /*03a4*/ 	.word	0x000008f0
        /*03a8*/ 	.word	0x000000ff
        /*03ac*/ 	.word	0x000000a0
        /*03b0*/ 	.short	0x0100
        /*03b2*/ 	.byte	0x04
	.zero		1


	//   ....[41]....
        /*03b4*/ 	.word	0x00000900
        /*03b8*/ 	.word	0x000000ff
        /*03bc*/ 	.word	0x000001a8
        /*03c0*/ 	.short	0x0100
        /*03c2*/ 	.byte	0x04
	.zero		1


	//   ....[42]....
        /*03c4*/ 	.word	0x00000910
        /*03c8*/ 	.word	0x000000ff
        /*03cc*/ 	.word	0x000000a8
        /*03d0*/ 	.short	0x0100
        /*03d2*/ 	.byte	0x04
	.zero		1


	//   ....[43]....
        /*03d4*/ 	.word	0x00000920
        /*03d8*/ 	.word	0x000000ff
        /*03dc*/ 	.word	0x000001b0
        /*03e0*/ 	.short	0x0100
        /*03e2*/ 	.byte	0x04
	.zero		1


	//   ....[44]....
        /*03e4*/ 	.word	0x00000930
        /*03e8*/ 	.word	0x000000ff
        /*03ec*/ 	.word	0x000000b0
        /*03f0*/ 	.short	0x0100
        /*03f2*/ 	.byte	0x04
	.zero		1


	//   ....[45]....
        /*03f4*/ 	.word	0x00000940
        /*03f8*/ 	.word	0x000000ff
        /*03fc*/ 	.word	0x000001b8
        /*0400*/ 	.short	0x0100
        /*0402*/ 	.byte	0x04
	.zero		1


	//   ....[46]....
        /*0404*/ 	.word	0x00000950
        /*0408*/ 	.word	0x000000ff
        /*040c*/ 	.word	0x000000b8
        /*0410*/ 	.short	0x0100
        /*0412*/ 	.byte	0x04
	.zero		1


	//   ....[47]....
        /*0414*/ 	.word	0x00000960
        /*0418*/ 	.word	0x000000ff
        /*041c*/ 	.word	0x000001c0
        /*0420*/ 	.short	0x0100
        /*0422*/ 	.byte	0x04
	.zero		1


	//   ....[48]....
        /*0424*/ 	.word	0x00000970
        /*0428*/ 	.word	0x000000ff
        /*042c*/ 	.word	0x000000c0
        /*0430*/ 	.short	0x0100
        /*0432*/ 	.byte	0x04
	.zero		1


	//   ....[49]....
        /*0434*/ 	.word	0x00000980
        /*0438*/ 	.word	0x000000ff
        /*043c*/ 	.word	0x000001c8
        /*0440*/ 	.short	0x0100
        /*0442*/ 	.byte	0x04
	.zero		1


	//   ....[50]....
        /*0444*/ 	.word	0x00000990
        /*0448*/ 	.word	0x000000ff
        /*044c*/ 	.word	0x000000c8
        /*0450*/ 	.short	0x0100
        /*0452*/ 	.byte	0x04
	.zero		1


	//   ....[51]....
        /*0454*/ 	.word	0x000009a0
        /*0458*/ 	.word	0x000000ff
        /*045c*/ 	.word	0x000001d0
        /*0460*/ 	.short	0x0100
        /*0462*/ 	.byte	0x04
	.zero		1


	//   ....[52]....
        /*0464*/ 	.word	0x000009b0
        /*0468*/ 	.word	0x000000ff
        /*046c*/ 	.word	0x000000d0
        /*0470*/ 	.short	0x0100
        /*0472*/ 	.byte	0x04
	.zero		1


	//   ....[53]....
        /*0474*/ 	.word	0x000009c0
        /*0478*/ 	.word	0x000000ff
        /*047c*/ 	.word	0x000001d8
        /*0480*/ 	.short	0x0100
        /*0482*/ 	.byte	0x04
	.zero		1


	//   ....[54]....
        /*0484*/ 	.word	0x000009d0
        /*0488*/ 	.word	0x000000ff
        /*048c*/ 	.word	0x000000d8
        /*0490*/ 	.short	0x0100
        /*0492*/ 	.byte	0x04
	.zero		1


	//   ....[55]....
        /*0494*/ 	.word	0x000009e0
        /*0498*/ 	.word	0x000000ff
        /*049c*/ 	.word	0x000001e0
        /*04a0*/ 	.short	0x0100
        /*04a2*/ 	.byte	0x04
	.zero		1


	//   ....[56]....
        /*04a4*/ 	.word	0x000009f0
        /*04a8*/ 	.word	0x000000ff
        /*04ac*/ 	.word	0x000000e0
        /*04b0*/ 	.short	0x0100
        /*04b2*/ 	.byte	0x04
	.zero		1


	//   ....[57]....
        /*04b4*/ 	.word	0x00000a00
        /*04b8*/ 	.word	0x000000ff
        /*04bc*/ 	.word	0x000001e8
        /*04c0*/ 	.short	0x0100
        /*04c2*/ 	.byte	0x04
	.zero		1


	//   ....[58]....
        /*04c4*/ 	.word	0x00000a10
        /*04c8*/ 	.word	0x000000ff
        /*04cc*/ 	.word	0x000000e8
        /*04d0*/ 	.short	0x0100
        /*04d2*/ 	.byte	0x04
	.zero		1


	//   ....[59]....
        /*04d4*/ 	.word	0x00000a20
        /*04d8*/ 	.word	0x000000ff
        /*04dc*/ 	.word	0x000001f0
        /*04e0*/ 	.short	0x0100
        /*04e2*/ 	.byte	0x04
	.zero		1


	//   ....[60]....
        /*04e4*/ 	.word	0x00000a30
        /*04e8*/ 	.word	0x000000ff
        /*04ec*/ 	.word	0x000000f0
        /*04f0*/ 	.short	0x0100
        /*04f2*/ 	.byte	0x04
	.zero		1


	//   ....[61]....
        /*04f4*/ 	.word	0x00000a40
        /*04f8*/ 	.word	0x000000ff
        /*04fc*/ 	.word	0x000001f8
        /*0500*/ 	.short	0x0100
        /*0502*/ 	.byte	0x04
	.zero		1


	//   ....[62]....
        /*0504*/ 	.word	0x00000a50
        /*0508*/ 	.word	0x000000ff
        /*050c*/ 	.word	0x000000f8
        /*0510*/ 	.short	0x0100
        /*0512*/ 	.byte	0x04
	.zero		1


	//   ....[63]....
        /*0514*/ 	.word	0x00000a60
        /*0518*/ 	.word	0x000000ff
        /*051c*/ 	.word	0x00000200
        /*0520*/ 	.short	0x0100
        /*0522*/ 	.byte	0x04
	.zero		1


	//   ....[64]....
        /*0524*/ 	.word	0x00000a70
        /*0528*/ 	.word	0x000000ff
        /*052c*/ 	.word	0x00000100
        /*0530*/ 	.short	0x0100
        /*0532*/ 	.byte	0x04
	.zero		1


	//   ....[65]....
        /*0534*/ 	.word	0x00000a80
        /*0538*/ 	.word	0x000000ff
        /*053c*/ 	.word	0x00000208
        /*0540*/ 	.short	0x0100
        /*0542*/ 	.byte	0x04
	.zero		1


	//   ....[66]....
        /*0544*/ 	.word	0x00000bb0
        /*0548*/ 	.word	0x000000ff
        /*054c*/ 	.word	0x00000210
        /*0550*/ 	.short	0x0100
        /*0552*/ 	.byte	0x04
	.zero		1


	//   ....[67]....
        /*0554*/ 	.word	0x00000bc0
        /*0558*/ 	.word	0x000000ff
        /*055c*/ 	.word	0x00000230
        /*0560*/ 	.short	0x0100
        /*0562*/ 	.byte	0x04
	.zero		1


	//   ....[68]....
        /*0564*/ 	.word	0x00000bd0
        /*0568*/ 	.word	0x000000ff
        /*056c*/ 	.word	0x00000218
        /*0570*/ 	.short	0x0100
        /*0572*/ 	.byte	0x04
	.zero		1


	//   ....[69]....
        /*0574*/ 	.word	0x00000be0
        /*0578*/ 	.word	0x000000ff
        /*057c*/ 	.word	0x00000238
        /*0580*/ 	.short	0x0100
        /*0582*/ 	.byte	0x04
	.zero		1


	//   ....[70]....
        /*0584*/ 	.word	0x00000bf0
        /*0588*/ 	.word	0x000000ff
        /*058c*/ 	.word	0x00000220
        /*0590*/ 	.short	0x0100
        /*0592*/ 	.byte	0x04
	.zero		1


	//   ....[71]....
        /*0594*/ 	.word	0x00000c00
        /*0598*/ 	.word	0x000000ff
        /*059c*/ 	.word	0x00000240
        /*05a0*/ 	.short	0x0100
        /*05a2*/ 	.byte	0x04
	.zero		1


	//   ....[72]....
        /*05a4*/ 	.word	0x00000c10
        /*05a8*/ 	.word	0x000000ff
        /*05ac*/ 	.word	0x00000228
        /*05b0*/ 	.short	0x0100
        /*05b2*/ 	.byte	0x04
	.zero		1


	//   ....[73]....
        /*05b4*/ 	.word	0x00000c20
        /*05b8*/ 	.word	0x000000ff
        /*05bc*/ 	.word	0x00000248
        /*05c0*/ 	.short	0x0100
        /*05c2*/ 	.byte	0x04
	.zero		1


	//   ....[74]....
        /*05c4*/ 	.word	0x00000d00
        /*05c8*/ 	.word	0x000000ff
        /*05cc*/ 	.word	0x00000250
        /*05d0*/ 	.short	0x0100
        /*05d2*/ 	.byte	0x06
	.zero		1


	//   ....[75]....
        /*05d4*/ 	.word	0x00000d10
        /*05d8*/ 	.word	0x000000ff
        /*05dc*/ 	.word	0x00000258
        /*05e0*/ 	.short	0x0100
        /*05e2*/ 	.byte	0x06
	.zero		1


	//   ....[76]....
        /*05e4*/ 	.word	0x00000e40
        /*05e8*/ 	.word	0x000000ff
        /*05ec*/ 	.word	0x00000260
        /*05f0*/ 	.short	0x0100
        /*05f2*/ 	.byte	0x06
	.zero		1


	//   ....[77]....
        /*05f4*/ 	.word	0x00000e50
        /*05f8*/ 	.word	0x000000ff
        /*05fc*/ 	.word	0x00000270
        /*0600*/ 	.short	0x0100
        /*0602*/ 	.byte	0x06
	.zero		1


	//   ....[78]....
        /*0604*/ 	.word	0x00000e60
        /*0608*/ 	.word	0x000000ff
        /*060c*/ 	.word	0x00000268
        /*0610*/ 	.short	0x0100
        /*0612*/ 	.byte	0x06
	.zero		1


	//   ....[79]....
        /*0614*/ 	.word	0x00000e70
        /*0618*/ 	.word	0x000000ff
        /*061c*/ 	.word	0x00000278
        /*0620*/ 	.short	0x0100
        /*0622*/ 	.byte	0x06
	.zero		1


	//   ....[80]....
        /*0624*/ 	.word	0x00000f90
        /*0628*/ 	.word	0x000000ff
        /*062c*/ 	.word	0x00000280
        /*0630*/ 	.short	0x0100
        /*0632*/ 	.byte	0x04
	.zero		1


	//   ....[81]....
        /*0634*/ 	.word	0x00000fa0
        /*0638*/ 	.word	0x000000ff
        /*063c*/ 	.word	0x000002a0
        /*0640*/ 	.short	0x0100
        /*0642*/ 	.byte	0x04
	.zero		1


	//   ....[82]....
        /*0644*/ 	.word	0x00000fb0
        /*0648*/ 	.word	0x000000ff
        /*064c*/ 	.word	0x00000288
        /*0650*/ 	.short	0x0100
        /*0652*/ 	.byte	0x04
	.zero		1


	//   ....[83]....
        /*0654*/ 	.word	0x00000fc0
        /*0658*/ 	.word	0x000000ff
        /*065c*/ 	.word	0x000002a8
        /*0660*/ 	.short	0x0100
        /*0662*/ 	.byte	0x04
	.zero		1


	//   ....[84]....
        /*0664*/ 	.word	0x00000fd0
        /*0668*/ 	.word	0x000000ff
        /*066c*/ 	.word	0x00000290
        /*0670*/ 	.short	0x0100
        /*0672*/ 	.byte	0x04
	.zero		1


	//   ....[85]....
        /*0674*/ 	.word	0x00000fe0
        /*0678*/ 	.word	0x000000ff
        /*067c*/ 	.word	0x000002b0
        /*0680*/ 	.short	0x0100
        /*0682*/ 	.byte	0x04
	.zero		1


	//   ....[86]....
        /*0684*/ 	.word	0x00000ff0
        /*0688*/ 	.word	0x000000ff
        /*068c*/ 	.word	0x00000298
        /*0690*/ 	.short	0x0100
        /*0692*/ 	.byte	0x04
	.zero		1


	//   ....[87]....
        /*0694*/ 	.word	0x00001000
        /*0698*/ 	.word	0x000000ff
        /*069c*/ 	.word	0x000002b8
        /*06a0*/ 	.short	0x0100
        /*06a2*/ 	.byte	0x04
	.zero		1


	//   ....[88]....
        /*06a4*/ 	.word	0x000010f0
        /*06a8*/ 	.word	0x000000ff
        /*06ac*/ 	.word	0x000002c0
        /*06b0*/ 	.short	0x0100
        /*06b2*/ 	.byte	0x04
	.zero		1


	//   ....[89]....
        /*06b4*/ 	.word	0x00001100
        /*06b8*/ 	.word	0x000000ff
        /*06bc*/ 	.word	0x000002d0
        /*06c0*/ 	.short	0x0100
        /*06c2*/ 	.byte	0x04
	.zero		1


	//   ....[90]....
        /*06c4*/ 	.word	0x00001110
        /*06c8*/ 	.word	0x000000ff
        /*06cc*/ 	.word	0x000002c8
        /*06d0*/ 	.short	0x0100
        /*06d2*/ 	.byte	0x04
	.zero		1


	//   ....[91]....
        /*06d4*/ 	.word	0x00001120
        /*06d8*/ 	.word	0x000000ff
        /*06dc*/ 	.word	0x000002d8
        /*06e0*/ 	.short	0x0100
        /*06e2*/ 	.byte	0x04
	.zero		1


	//   ....[92]....
        /*06e4*/ 	.word	0x00001220
        /*06e8*/ 	.word	0x000000ff
        /*06ec*/ 	.word	0x000002e0
        /*06f0*/ 	.short	0x0100
        /*06f2*/ 	.byte	0x06
	.zero		1


	//   ....[93]....
        /*06f4*/ 	.word	0x00001de0
        /*06f8*/ 	.word	0x00000000
        /*06fc*/ 	.word	0x000002d0
        /*0700*/ 	.short	0x010a
        /*0702*/ 	.byte	0xff
	.zero		1


	//   ....[94]....
        /*0704*/ 	.word	0x00001e00
        /*0708*/ 	.word	0x00000000
        /*070c*/ 	.word	0x000002c0
        /*0710*/ 	.short	0x0101
        /*0712*/ 	.byte	0xff
	.zero		1


	//   ....[95]....
        /*0714*/ 	.word	0x00001eb0
        /*0718*/ 	.word	0x000000ff
        /*071c*/ 	.word	0x00000108
        /*0720*/ 	.short	0x010a
        /*0722*/ 	.byte	0x04
	.zero		1


	//   ....[96]....
        /*0724*/ 	.word	0x00001f80
        /*0728*/ 	.word	0x000000ff
        /*072c*/ 	.word	0x00000108
        /*0730*/ 	.short	0x010a
        /*0732*/ 	.byte	0x21
	.zero		1


	//   ....[97]....
        /*0734*/ 	.word	0x00002130
        /*0738*/ 	.word	0x000000ff
        /*073c*/ 	.word	0x00000108
        /*0740*/ 	.short	0x010a
        /*0742*/ 	.byte	0x05
	.zero		1


	//   ....[98]....
        /*0744*/ 	.word	0x00002240
        /*0748*/ 	.word	0x000000ff
        /*074c*/ 	.word	0x00000258
        /*0750*/ 	.short	0x0101
        /*0752*/ 	.byte	0x0d
	.zero		1


	//   ....[99]....
        /*0754*/ 	.word	0x00002260
        /*0758*/ 	.word	0x000000ff
        /*075c*/ 	.word	0x00000108
        /*0760*/ 	.short	0x010a
        /*0762*/ 	.byte	0x04
	.zero		1


	//   ....[100]....
        /*0764*/ 	.word	0x000022e0
        /*0768*/ 	.word	0x000000ff
        /*076c*/ 	.word	0x00000108
        /*0770*/ 	.short	0x010a
        /*0772*/ 	.byte	0x11
	.zero		1


	//   ....[101]....
        /*0774*/ 	.word	0x00002480
        /*0778*/ 	.word	0x000000ff
        /*077c*/ 	.word	0x00000108
        /*0780*/ 	.short	0x010a
        /*0782*/ 	.byte	0x05
	.zero		1


	//   ....[102]....
        /*0784*/ 	.word	0x000025c0
        /*0788*/ 	.word	0x00000003
        /*078c*/ 	.word	0x00000260
        /*0790*/ 	.short	0x010a
        /*0792*/ 	.byte	0xff
	.zero		1


	//   ....[103]....
        /*0794*/ 	.word	0x00002710
        /*0798*/ 	.word	0x00000000
        /*079c*/ 	.word	0x00000000
        /*07a0*/ 	.short	0x0101
        /*07a2*/ 	.byte	0xff
	.zero		1


	//   ....[104]....
        /*07a4*/ 	.word	0x00002cc0
        /*07a8*/ 	.word	0x000000ff
        /*07ac*/ 	.word	0x00000000
        /*07b0*/ 	.short	0x010a
        /*07b2*/ 	.byte	0x04
	.zero		1


	//   ....[105]....
        /*07b4*/ 	.word	0x00002d50
        /*07b8*/ 	.word	0x000000ff
        /*07bc*/ 	.word	0x00000000
        /*07c0*/ 	.short	0x010a
        /*07c2*/ 	.byte	0x05
	.zero		1


	//   ....[106]....
        /*07c4*/ 	.word	0x00002de0
        /*07c8*/ 	.word	0x000000ff
        /*07cc*/ 	.word	0x00000000
        /*07d0*/ 	.short	0x010a
        /*07d2*/ 	.byte	0x05
	.zero		1


	//   ....[107]....
        /*07d4*/ 	.word	0x00002e70
        /*07d8*/ 	.word	0x000000ff
        /*07dc*/ 	.word	0x00000000
        /*07e0*/ 	.short	0x010a
        /*07e2*/ 	.byte	0x05
	.zero		1


	//   ....[108]....
        /*07e4*/ 	.word	0x00002f00
        /*07e8*/ 	.word	0x000000ff
        /*07ec*/ 	.word	0x00000000
        /*07f0*/ 	.short	0x010a
        /*07f2*/ 	.byte	0x05
	.zero		1


	//   ....[109]....
        /*07f4*/ 	.word	0x00002f90
        /*07f8*/ 	.word	0x000000ff
        /*07fc*/ 	.word	0x00000000
        /*0800*/ 	.short	0x010a
        /*0802*/ 	.byte	0x05
	.zero		1


	//   ....[110]....
        /*0804*/ 	.word	0x00003020
        /*0808*/ 	.word	0x000000ff
        /*080c*/ 	.word	0x00000000
        /*0810*/ 	.short	0x010a
        /*0812*/ 	.byte	0x05
	.zero		1


	//   ....[111]....
        /*0814*/ 	.word	0x000030b0
        /*0818*/ 	.word	0x000000ff
        /*081c*/ 	.word	0x00000000
        /*0820*/ 	.short	0x010a
        /*0822*/ 	.byte	0x05
	.zero		1


	//   ....[112]....
        /*0824*/ 	.word	0x00003140
        /*0828*/ 	.word	0x000000ff
        /*082c*/ 	.word	0x00000000
        /*0830*/ 	.short	0x010a
        /*0832*/ 	.byte	0x05
	.zero		1


	//   ....[113]....
        /*0834*/ 	.word	0x000031d0
        /*0838*/ 	.word	0x000000ff
        /*083c*/ 	.word	0x00000000
        /*0840*/ 	.short	0x010a
        /*0842*/ 	.byte	0x05
	.zero		1


	//   ....[114]....
        /*0844*/ 	.word	0x00003260
        /*0848*/ 	.word	0x000000ff
        /*084c*/ 	.word	0x00000000
        /*0850*/ 	.short	0x010a
        /*0852*/ 	.byte	0x05
	.zero		1


	//   ....[115]....
        /*0854*/ 	.word	0x000032f0
        /*0858*/ 	.word	0x000000ff
        /*085c*/ 	.word	0x00000000
        /*0860*/ 	.short	0x010a
        /*0862*/ 	.byte	0x05
	.zero		1


	//   ....[116]....
        /*0864*/ 	.word	0x00003380
        /*0868*/ 	.word	0x000000ff
        /*086c*/ 	.word	0x00000000
        /*0870*/ 	.short	0x010a
        /*0872*/ 	.byte	0x05
	.zero		1


	//   ....[117]....
        /*0874*/ 	.word	0x00003410
        /*0878*/ 	.word	0x000000ff
        /*087c*/ 	.word	0x00000000
        /*0880*/ 	.short	0x010a
        /*0882*/ 	.byte	0x05
	.zero		1


	//   ....[118]....
        /*0884*/ 	.word	0x000034a0
        /*0888*/ 	.word	0x000000ff
        /*088c*/ 	.word	0x00000000
        /*0890*/ 	.short	0x010a
        /*0892*/ 	.byte	0x05
	.zero		1


	//   ....[119]....
        /*0894*/ 	.word	0x00003530
        /*0898*/ 	.word	0x000000ff
        /*089c*/ 	.word	0x00000000
        /*08a0*/ 	.short	0x010a
        /*08a2*/ 	.byte	0x05
	.zero		1


	//   ....[120]....
        /*08a4*/ 	.word	0x000035c0
        /*08a8*/ 	.word	0x000000ff
        /*08ac*/ 	.word	0x00000000
        /*08b0*/ 	.short	0x010a
        /*08b2*/ 	.byte	0x05
	.zero		1


	//   ....[121]....
        /*08b4*/ 	.word	0x00003650
        /*08b8*/ 	.word	0x000000ff
        /*08bc*/ 	.word	0x00000000
        /*08c0*/ 	.short	0x010a
        /*08c2*/ 	.byte	0x05
	.zero		1


	//   ....[122]....
        /*08c4*/ 	.word	0x000036e0
        /*08c8*/ 	.word	0x000000ff
        /*08cc*/ 	.word	0x00000000
        /*08d0*/ 	.short	0x010a
        /*08d2*/ 	.byte	0x05
	.zero		1


	//   ....[123]....
        /*08d4*/ 	.word	0x00003770
        /*08d8*/ 	.word	0x000000ff
        /*08dc*/ 	.word	0x00000000
        /*08e0*/ 	.short	0x010a
        /*08e2*/ 	.byte	0x05
	.zero		1


	//   ....[124]....
        /*08e4*/ 	.word	0x00003800
        /*08e8*/ 	.word	0x000000ff
        /*08ec*/ 	.word	0x00000000
        /*08f0*/ 	.short	0x010a
        /*08f2*/ 	.byte	0x05
	.zero		1


	//   ....[125]....
        /*08f4*/ 	.word	0x00003890
        /*08f8*/ 	.word	0x000000ff
        /*08fc*/ 	.word	0x00000000
        /*0900*/ 	.short	0x010a
        /*0902*/ 	.byte	0x05
	.zero		1


	//   ....[126]....
        /*0904*/ 	.word	0x00003920
        /*0908*/ 	.word	0x000000ff
        /*090c*/ 	.word	0x00000000
        /*0910*/ 	.short	0x010a
        /*0912*/ 	.byte	0x05
	.zero		1


	//   ....[127]....
        /*0914*/ 	.word	0x000039b0
        /*0918*/ 	.word	0x000000ff
        /*091c*/ 	.word	0x00000000
        /*0920*/ 	.short	0x010a
        /*0922*/ 	.byte	0x05
	.zero		1


	//   ....[128]....
        /*0924*/ 	.word	0x00003a40
        /*0928*/ 	.word	0x000000ff
        /*092c*/ 	.word	0x00000000
        /*0930*/ 	.short	0x010a
        /*0932*/ 	.byte	0x05
	.zero		1


	//   ....[129]....
        /*0934*/ 	.word	0x00003ad0
        /*0938*/ 	.word	0x000000ff
        /*093c*/ 	.word	0x00000000
        /*0940*/ 	.short	0x010a
        /*0942*/ 	.byte	0x05
	.zero		1


	//   ....[130]....
        /*0944*/ 	.word	0x00003b60
        /*0948*/ 	.word	0x000000ff
        /*094c*/ 	.word	0x00000000
        /*0950*/ 	.short	0x010a
        /*0952*/ 	.byte	0x05
	.zero		1


	//   ....[131]....
        /*0954*/ 	.word	0x00003bf0
        /*0958*/ 	.word	0x000000ff
        /*095c*/ 	.word	0x00000000
        /*0960*/ 	.short	0x010a
        /*0962*/ 	.byte	0x05
	.zero		1


	//   ....[132]....
        /*0964*/ 	.word	0x00003c80
        /*0968*/ 	.word	0x000000ff
        /*096c*/ 	.word	0x00000000
        /*0970*/ 	.short	0x010a
        /*0972*/ 	.byte	0x05
	.zero		1


	//   ....[133]....
        /*0974*/ 	.word	0x00003d10
        /*0978*/ 	.word	0x000000ff
        /*097c*/ 	.word	0x00000000
        /*0980*/ 	.short	0x010a
        /*0982*/ 	.byte	0x05
	.zero		1


	//   ....[134]....
        /*0984*/ 	.word	0x00003da0
        /*0988*/ 	.word	0x000000ff
        /*098c*/ 	.word	0x00000000
        /*0990*/ 	.short	0x010a
        /*0992*/ 	.byte	0x05
	.zero		1


	//   ....[135]....
        /*0994*/ 	.word	0x00003e30
        /*0998*/ 	.word	0x000000ff
        /*099c*/ 	.word	0x00000000
        /*09a0*/ 	.short	0x010a
        /*09a2*/ 	.byte	0x05
	.zero		1


	//   ....[136]....
        /*09a4*/ 	.word	0x00003ed0
        /*09a8*/ 	.word	0x00000000
        /*09ac*/ 	.word	0x00000000
        /*09b0*/ 	.short	0x010a
        /*09b2*/ 	.byte	0xff
	.zero		1


	//   ....[137]....
        /*09b4*/ 	.word	0x00003ff0
        /*09b8*/ 	.word	0x00000002
        /*09bc*/ 	.word	0x000002c0
        /*09c0*/ 	.short	0x010a
        /*09c2*/ 	.byte	0xff
	.zero		1


	//   ....[138]....
        /*09c4*/ 	.word	0x00004050
        /*09c8*/ 	.word	0x00000004
        /*09cc*/ 	.word	0x00000000
        /*09d0*/ 	.short	0x0101
        /*09d2*/ 	.byte	0xff
	.zero		1


	//   ....[139]....
        /*09d4*/ 	.word	0x00004070
        /*09d8*/ 	.word	0x000000ff
        /*09dc*/ 	.word	0x00000270
        /*09e0*/ 	.short	0x010a
        /*09e2*/ 	.byte	0x04
	.zero		1


	//   ....[140]....
        /*09e4*/ 	.word	0x00004190
        /*09e8*/ 	.word	0x00000002
        /*09ec*/ 	.word	0x00000260
        /*09f0*/ 	.short	0x010a
        /*09f2*/ 	.byte	0xff
	.zero		1


	//   ....[141]....
        /*09f4*/ 	.word	0x000042a0
        /*09f8*/ 	.word	0x00000002
        /*09fc*/ 	.word	0x00000000
        /*0a00*/ 	.short	0x0101
        /*0a02*/ 	.byte	0xff
	.zero		1


	//   ....[142]....
        /*0a04*/ 	.word	0x00004330
        /*0a08*/ 	.word	0x000000ff
        /*0a0c*/ 	.word	0x00000270
        /*0a10*/ 	.short	0x0106
        /*0a12*/ 	.byte	0x04
	.zero		1


	//   ....[143]....
        /*0a14*/ 	.word	0x00004350
        /*0a18*/ 	.word	0x000000ff
        /*0a1c*/ 	.word	0x00000270
        /*0a20*/ 	.short	0x010a
        /*0a22*/ 	.byte	0x04
	.zero		1


	//   ....[144]....
        /*0a24*/ 	.word	0x000043e0
        /*0a28*/ 	.word	0x000000ff
        /*0a2c*/ 	.word	0x00000270
        /*0a30*/ 	.short	0x0106
        /*0a32*/ 	.byte	0x07
	.zero		1


	//   ....[145]....
        /*0a34*/ 	.word	0x00004420
        /*0a38*/ 	.word	0x00000000
        /*0a3c*/ 	.word	0x00000270
        /*0a40*/ 	.short	0x010a
        /*0a42*/ 	.byte	0xff
	.zero		1


	//   ....[146]....
        /*0a44*/ 	.word	0x00004660
        /*0a48*/ 	.word	0x000000ff
        /*0a4c*/ 	.word	0x00000008
        /*0a50*/ 	.short	0x010a
        /*0a52*/ 	.byte	0x05
	.zero		1


	//   ....[147]....
        /*0a54*/ 	.word	0x00004680
        /*0a58*/ 	.word	0x000000ff
        /*0a5c*/ 	.word	0x00000008
        /*0a60*/ 	.short	0x010a
        /*0a62*/ 	.byte	0x05
	.zero		1


	//   ....[148]....
        /*0a64*/ 	.word	0x00004810
        /*0a68*/ 	.word	0x000000ff
        /*0a6c*/ 	.word	0x00000008
        /*0a70*/ 	.short	0x010a
        /*0a72*/ 	.byte	0x05
	.zero		1


	//   ....[149]....
        /*0a74*/ 	.word	0x00004830
        /*0a78*/ 	.word	0x000000ff
        /*0a7c*/ 	.word	0x00000008
        /*0a80*/ 	.short	0x010a
        /*0a82*/ 	.byte	0x05
	.zero		1


	//   ....[150]....
        /*0a84*/ 	.word	0x000048f0
        /*0a88*/ 	.word	0x000000ff
        /*0a8c*/ 	.word	0x00000000
        /*0a90*/ 	.short	0x0101
        /*0a92*/ 	.byte	0x04
	.zero		1


	//   ....[151]....
        /*0a94*/ 	.word	0x00004bd0
        /*0a98*/ 	.word	0x00000000
        /*0a9c*/ 	.word	0x00000260
        /*0aa0*/ 	.short	0x010a
        /*0aa2*/ 	.byte	0xff
	.zero		1


	//   ....[152]....
        /*0aa4*/ 	.word	0x00004c90
        /*0aa8*/ 	.word	0x00000000
        /*0aac*/ 	.word	0x00000000
        /*0ab0*/ 	.short	0x0101
        /*0ab2*/ 	.byte	0xff
	.zero		1


	//   ....[153]....
        /*0ab4*/ 	.word	0x00004d40
        /*0ab8*/ 	.word	0x000000ff
        /*0abc*/ 	.word	0x00000000
        /*0ac0*/ 	.short	0x010a
        /*0ac2*/ 	.byte	0x04
	.zero		1


	//   ....[154]....
        /*0ac4*/ 	.word	0x00004d50
        /*0ac8*/ 	.word	0x000000ff
        /*0acc*/ 	.word	0x000002a0
        /*0ad0*/ 	.short	0x010a
        /*0ad2*/ 	.byte	0x13
	.zero		1


	//   ....[155]....
        /*0ad4*/ 	.word	0x00004e10
        /*0ad8*/ 	.word	0x000000ff
        /*0adc*/ 	.word	0x00000000
        /*0ae0*/ 	.short	0x010a
        /*0ae2*/ 	.byte	0x06
	.zero		1


	//   ....[156]....
        /*0ae4*/ 	.word	0x00004f30
        /*0ae8*/ 	.word	0x000000ff
        /*0aec*/ 	.word	0x00000000
        /*0af0*/ 	.short	0x010a
        /*0af2*/ 	.byte	0x04
	.zero		1


	//   ....[157]....
        /*0af4*/ 	.word	0x00005150
        /*0af8*/ 	.word	0x000000ff
        /*0afc*/ 	.word	0x00000000
        /*0b00*/ 	.short	0x010a
        /*0b02*/ 	.byte	0x04
	.zero		1


	//   ....[158]....
        /*0b04*/ 	.word	0x000051e0
        /*0b08*/ 	.word	0x000000ff
        /*0b0c*/ 	.word	0x00000000
        /*0b10*/ 	.short	0x010a
        /*0b12*/ 	.byte	0x05
	.zero		1


	//   ....[159]....
        /*0b14*/ 	.word	0x00005270
        /*0b18*/ 	.word	0x000000ff
        /*0b1c*/ 	.word	0x00000000
        /*0b20*/ 	.short	0x010a
        /*0b22*/ 	.byte	0x05
	.zero		1


	//   ....[160]....
        /*0b24*/ 	.word	0x00005310
        /*0b28*/ 	.word	0x00000000
        /*0b2c*/ 	.word	0x00000000
        /*0b30*/ 	.short	0x010a
        /*0b32*/ 	.byte	0xff
	.zero		1


	//   ....[161]....
        /*0b34*/ 	.word	0x00005350
        /*0b38*/ 	.word	0x00000000
        /*0b3c*/ 	.word	0x00000000
        /*0b40*/ 	.short	0x010a
        /*0b42*/ 	.byte	0xff
	.zero		1


	//   ....[162]....
        /*0b44*/ 	.word	0x000053c0
        /*0b48*/ 	.word	0x000000ff
        /*0b4c*/ 	.word	0x00000000
        /*0b50*/ 	.short	0x0101
        /*0b52*/ 	.byte	0x04
	.zero		1


	//   ....[163]....
        /*0b54*/ 	.word	0x00005400
        /*0b58*/ 	.word	0x000000ff
        /*0b5c*/ 	.word	0x000002e0
        /*0b60*/ 	.short	0x010a
        /*0b62*/ 	.byte	0x0d
	.zero		1


	//   ....[164]....
        /*0b64*/ 	.word	0x00005450
        /*0b68*/ 	.word	0x000000ff
        /*0b6c*/ 	.word	0x00000000
        /*0b70*/ 	.short	0x0101
        /*0b72*/ 	.byte	0x04
	.zero		1


	//   ....[165]....
        /*0b74*/ 	.word	0x00005920
        /*0b78*/ 	.word	0x0000000c
        /*0b7c*/ 	.word	0x00000260
        /*0b80*/ 	.short	0x010a
        /*0b82*/ 	.byte	0xff
	.zero		1


	//   ....[166]....
        /*0b84*/ 	.word	0x00005a90
        /*0b88*/ 	.word	0x00000000
        /*0b8c*/ 	.word	0x00000000
        /*0b90*/ 	.short	0x0101
        /*0b92*/ 	.byte	0xff
	.zero		1


	//   ....[167]....
        /*0b94*/ 	.word	0x00005f20
        /*0b98*/ 	.word	0x000000ff
        /*0b9c*/ 	.word	0x00000258
        /*0ba0*/ 	.short	0x010a
        /*0ba2*/ 	.byte	0x15
	.zero		1


	//   ....[168]....
        /*0ba4*/ 	.word	0x000060a0
        /*0ba8*/ 	.word	0x000000ff
        /*0bac*/ 	.word	0x00000230
        /*0bb0*/ 	.short	0x010a
        /*0bb2*/ 	.byte	0x15
	.zero		1


	//   ....[169]....
        /*0bb4*/ 	.word	0x00006290
        /*0bb8*/ 	.word	0x000000ff
        /*0bbc*/ 	.word	0x00000210
        /*0bc0*/ 	.short	0x010b
        /*0bc2*/ 	.byte	0x15
	.zero		1


	//   ....[170]....
        /*0bc4*/ 	.word	0x000062a0
        /*0bc8*/ 	.word	0x000000ff
        /*0bcc*/ 	.word	0x00000000
        /*0bd0*/ 	.short	0x0101
        /*0bd2*/ 	.byte	0x2e
	.zero		1


	//   ....[171]....
        /*0bd4*/ 	.word	0x000062b0
        /*0bd8*/ 	.word	0x000000ff
        /*0bdc*/ 	.word	0x00000238
        /*0be0*/ 	.short	0x010a
        /*0be2*/ 	.byte	0x15
	.zero		1


	//   ....[172]....
        /*0be4*/ 	.word	0x00006460
        /*0be8*/ 	.word	0x000000ff
        /*0bec*/ 	.word	0x00000218
        /*0bf0*/ 	.short	0x010b
        /*0bf2*/ 	.byte	0x15
	.zero		1


	//   ....[173]....
        /*0bf4*/ 	.word	0x00006470
        /*0bf8*/ 	.word	0x000000ff
        /*0bfc*/ 	.word	0x00000000
        /*0c00*/ 	.short	0x0101
        /*0c02*/ 	.byte	0x27
	.zero		1


	//   ....[174]....
        /*0c04*/ 	.word	0x00006480
        /*0c08*/ 	.word	0x000000ff
        /*0c0c*/ 	.word	0x00000240
        /*0c10*/ 	.short	0x010a
        /*0c12*/ 	.byte	0x15
	.zero		1


	//   ....[175]....
        /*0c14*/ 	.word	0x00006630
        /*0c18*/ 	.word	0x000000ff
        /*0c1c*/ 	.word	0x00000220
        /*0c20*/ 	.short	0x010b
        /*0c22*/ 	.byte	0x15
	.zero		1


	//   ....[176]....
        /*0c24*/ 	.word	0x00006640
        /*0c28*/ 	.word	0x000000ff
        /*0c2c*/ 	.word	0x00000000
        /*0c30*/ 	.short	0x0101
        /*0c32*/ 	.byte	0x26
	.zero		1


	//   ....[177]....
        /*0c34*/ 	.word	0x00006650
        /*0c38*/ 	.word	0x000000ff
        /*0c3c*/ 	.word	0x00000248
        /*0c40*/ 	.short	0x010a
        /*0c42*/ 	.byte	0x15
	.zero		1


	//   ....[178]....
        /*0c44*/ 	.word	0x00006890
        /*0c48*/ 	.word	0x000000ff
        /*0c4c*/ 	.word	0x00000228
        /*0c50*/ 	.short	0x010b
        /*0c52*/ 	.byte	0x15
	.zero		1


	//   ....[179]....
        /*0c54*/ 	.word	0x000068a0
        /*0c58*/ 	.word	0x000000ff
        /*0c5c*/ 	.word	0x00000000
        /*0c60*/ 	.short	0x0101
        /*0c62*/ 	.byte	0x25
	.zero		1


	//   ....[180]....
        /*0c64*/ 	.word	0x000068e0
        /*0c68*/ 	.word	0x000000ff
        /*0c6c*/ 	.word	0x00000230
        /*0c70*/ 	.short	0x010a
        /*0c72*/ 	.byte	0x15
	.zero		1


	//   ....[181]....
        /*0c74*/ 	.word	0x00006900
        /*0c78*/ 	.word	0x000000ff
        /*0c7c*/ 	.word	0x00000238
        /*0c80*/ 	.short	0x010a
        /*0c82*/ 	.byte	0x15
	.zero		1


	//   ....[182]....
        /*0c84*/ 	.word	0x00006920
        /*0c88*/ 	.word	0x000000ff
        /*0c8c*/ 	.word	0x00000240
        /*0c90*/ 	.short	0x010a
        /*0c92*/ 	.byte	0x15
	.zero		1


	//   ....[183]....
        /*0c94*/ 	.word	0x00006960
        /*0c98*/ 	.word	0x00000000
        /*0c9c*/ 	.word	0x00000248
        /*0ca0*/ 	.short	0x010a
        /*0ca2*/ 	.byte	0xff
	.zero		1


	//   ....[184]....
        /*0ca4*/ 	.word	0x00006c80
        /*0ca8*/ 	.word	0x00000003
        /*0cac*/ 	.word	0x00000260
        /*0cb0*/ 	.short	0x010a
        /*0cb2*/ 	.byte	0xff
	.zero		1


	//   ....[185]....
        /*0cb4*/ 	.word	0x00006e00
        /*0cb8*/ 	.word	0x00000000
        /*0cbc*/ 	.word	0x00000000
        /*0cc0*/ 	.short	0x0101
        /*0cc2*/ 	.byte	0xff
	.zero		1


	//   ....[186]....
        /*0cc4*/ 	.word	0x00007920
        /*0cc8*/ 	.word	0x00000005
        /*0ccc*/ 	.word	0x00000210
        /*0cd0*/ 	.short	0x010a
        /*0cd2*/ 	.byte	0xff
	.zero		1


	//   ....[187]....
        /*0cd4*/ 	.word	0x00007960
        /*0cd8*/ 	.word	0x0000005a
        /*0cdc*/ 	.word	0x00000280
        /*0ce0*/ 	.short	0x010a
        /*0ce2*/ 	.byte	0xff
	.zero		1


	//   ....[188]....
        /*0ce4*/ 	.word	0x00007aa0
        /*0ce8*/ 	.word	0x00000005
        /*0cec*/ 	.word	0x00000210
        /*0cf0*/ 	.short	0x010a
        /*0cf2*/ 	.byte	0xff
	.zero		1


	//   ....[189]....
        /*0cf4*/ 	.word	0x00007bd0
        /*0cf8*/ 	.word	0x00000000
        /*0cfc*/ 	.word	0x00000000
        /*0d00*/ 	.short	0x0101
        /*0d02*/ 	.byte	0xff
	.zero		1


	//   ....[190]....
        /*0d04*/ 	.word	0x00007c30
        /*0d08*/ 	.word	0x0000005a
        /*0d0c*/ 	.word	0x00000280
        /*0d10*/ 	.short	0x010a
        /*0d12*/ 	.byte	0xff
	.zero		1


	//   ....[191]....
        /*0d14*/ 	.word	0x000087d0
        /*0d18*/ 	.word	0x00000067
        /*0d1c*/ 	.word	0x00000210
        /*0d20*/ 	.short	0x010a
        /*0d22*/ 	.byte	0xff
	.zero		1


	//   ....[192]....
        /*0d24*/ 	.word	0x000088a0
        /*0d28*/ 	.word	0x00000067
        /*0d2c*/ 	.word	0x00000210
        /*0d30*/ 	.short	0x010a
        /*0d32*/ 	.byte	0xff
	.zero		1


	//   ....[193]....
        /*0d34*/ 	.word	0x000089d0
        /*0d38*/ 	.word	0x00000000
        /*0d3c*/ 	.word	0x00000000
        /*0d40*/ 	.short	0x0101
        /*0d42*/ 	.byte	0xff
	.zero		1


	//   ....[194]....
        /*0d44*/ 	.word	0x00009560
        /*0d48*/ 	.word	0x00000067
        /*0d4c*/ 	.word	0x00000210
        /*0d50*/ 	.short	0x010a
        /*0d52*/ 	.byte	0xff
	.zero		1


	//   ....[195]....
        /*0d54*/ 	.word	0x00009630
        /*0d58*/ 	.word	0x00000067
        /*0d5c*/ 	.word	0x00000210
        /*0d60*/ 	.short	0x010a
        /*0d62*/ 	.byte	0xff
	.zero		1


	//   ....[196]....
        /*0d64*/ 	.word	0x00009760
        /*0d68*/ 	.word	0x00000000
        /*0d6c*/ 	.word	0x00000000
        /*0d70*/ 	.short	0x0101
        /*0d72*/ 	.byte	0xff
	.zero		1


	//   ....[197]....
        /*0d74*/ 	.word	0x0000a310
        /*0d78*/ 	.word	0x00000066
        /*0d7c*/ 	.word	0x00000210
        /*0d80*/ 	.short	0x010a
        /*0d82*/ 	.byte	0xff
	.zero		1


	//   ....[198]....
        /*0d84*/ 	.word	0x0000a3e0
        /*0d88*/ 	.word	0x00000066
        /*0d8c*/ 	.word	0x00000210
        /*0d90*/ 	.short	0x010a
        /*0d92*/ 	.byte	0xff
	.zero		1


	//   ....[199]....
        /*0d94*/ 	.word	0x0000a510
        /*0d98*/ 	.word	0x00000000
        /*0d9c*/ 	.word	0x00000000
        /*0da0*/ 	.short	0x0101
        /*0da2*/ 	.byte	0xff
	.zero		1


	//   ....[200]....
        /*0da4*/ 	.word	0x0000a7f0
        /*0da8*/ 	.word	0x0000005a
        /*0dac*/ 	.word	0x00000000
        /*0db0*/ 	.short	0x0101
        /*0db2*/ 	.byte	0xff
	.zero		1


	//   ....[201]....
        /*0db4*/ 	.word	0x0000b1b0
        /*0db8*/ 	.word	0x00000000
        /*0dbc*/ 	.word	0x000002d0
        /*0dc0*/ 	.short	0x010a
        /*0dc2*/ 	.byte	0xff
	.zero		1


	//   ....[202]....
        /*0dc4*/ 	.word	0x0000b210
        /*0dc8*/ 	.word	0x00000000
        /*0dcc*/ 	.word	0x00000108
        /*0dd0*/ 	.short	0x010a
        /*0dd2*/ 	.byte	0xff
	.zero		1


	//   ....[203]....
        /*0dd4*/ 	.word	0x0000b270
        /*0dd8*/ 	.word	0x00000000
        /*0ddc*/ 	.word	0x00000108
        /*0de0*/ 	.short	0x010a
        /*0de2*/ 	.byte	0xff
	.zero		1


	//   ....[204]....
        /*0de4*/ 	.word	0x0000b2c0
        /*0de8*/ 	.word	0x00000003
        /*0dec*/ 	.word	0x00000260
        /*0df0*/ 	.short	0x010a
        /*0df2*/ 	.byte	0xff
	.zero		1


	//   ....[205]....
        /*0df4*/ 	.word	0x0000b320
        /*0df8*/ 	.word	0x00000000
        /*0dfc*/ 	.word	0x00000000
        /*0e00*/ 	.short	0x010a
        /*0e02*/ 	.byte	0xff
	.zero		1


	//   ....[206]....
        /*0e04*/ 	.word	0x0000b380
        /*0e08*/ 	.word	0x00000000
        /*0e0c*/ 	.word	0x00000000
        /*0e10*/ 	.short	0x010a
        /*0e12*/ 	.byte	0xff
	.zero		1


	//   ....[207]....
        /*0e14*/ 	.word	0x0000b3e0
        /*0e18*/ 	.word	0x00000000
        /*0e1c*/ 	.word	0x00000000
        /*0e20*/ 	.short	0x010a
        /*0e22*/ 	.byte	0xff
	.zero		1


	//   ....[208]....
        /*0e24*/ 	.word	0x0000b440
        /*0e28*/ 	.word	0x00000000
        /*0e2c*/ 	.word	0x00000000
        /*0e30*/ 	.short	0x010a
        /*0e32*/ 	.byte	0xff
	.zero		1


	//   ....[209]....
        /*0e34*/ 	.word	0x0000b4a0
        /*0e38*/ 	.word	0x00000000
        /*0e3c*/ 	.word	0x00000000
        /*0e40*/ 	.short	0x010a
        /*0e42*/ 	.byte	0xff
	.zero		1


	//   ....[210]....
        /*0e44*/ 	.word	0x0000b500
        /*0e48*/ 	.word	0x00000000
        /*0e4c*/ 	.word	0x00000000
        /*0e50*/ 	.short	0x010a
        /*0e52*/ 	.byte	0xff
	.zero		1


	//   ....[211]....
        /*0e54*/ 	.word	0x0000b560
        /*0e58*/ 	.word	0x00000000
        /*0e5c*/ 	.word	0x00000000
        /*0e60*/ 	.short	0x010a
        /*0e62*/ 	.byte	0xff
	.zero		1


	//   ....[212]....
        /*0e64*/ 	.word	0x0000b5c0
        /*0e68*/ 	.word	0x00000000
        /*0e6c*/ 	.word	0x00000000
        /*0e70*/ 	.short	0x010a
        /*0e72*/ 	.byte	0xff
	.zero		1


	//   ....[213]....
        /*0e74*/ 	.word	0x0000b620
        /*0e78*/ 	.word	0x00000000
        /*0e7c*/ 	.word	0x00000000
        /*0e80*/ 	.short	0x010a
        /*0e82*/ 	.byte	0xff
	.zero		1


	//   ....[214]....
        /*0e84*/ 	.word	0x0000b680
        /*0e88*/ 	.word	0x00000000
        /*0e8c*/ 	.word	0x00000000
        /*0e90*/ 	.short	0x010a
        /*0e92*/ 	.byte	0xff
	.zero		1


	//   ....[215]....
        /*0e94*/ 	.word	0x0000b6e0
        /*0e98*/ 	.word	0x00000000
        /*0e9c*/ 	.word	0x00000000
        /*0ea0*/ 	.short	0x010a
        /*0ea2*/ 	.byte	0xff
	.zero		1


	//   ....[216]....
        /*0ea4*/ 	.word	0x0000b740
        /*0ea8*/ 	.word	0x00000000
        /*0eac*/ 	.word	0x00000000
        /*0eb0*/ 	.short	0x010a
        /*0eb2*/ 	.byte	0xff
	.zero		1


	//   ....[217]....
        /*0eb4*/ 	.word	0x0000b7a0
        /*0eb8*/ 	.word	0x00000000
        /*0ebc*/ 	.word	0x00000000
        /*0ec0*/ 	.short	0x010a
        /*0ec2*/ 	.byte	0xff
	.zero		1


	//   ....[218]....
        /*0ec4*/ 	.word	0x0000b800
        /*0ec8*/ 	.word	0x00000000
        /*0ecc*/ 	.word	0x00000000
        /*0ed0*/ 	.short	0x010a
        /*0ed2*/ 	.byte	0xff
	.zero		1


	//   ....[219]....
        /*0ed4*/ 	.word	0x0000b860
        /*0ed8*/ 	.word	0x00000000
        /*0edc*/ 	.word	0x00000000
        /*0ee0*/ 	.short	0x010a
        /*0ee2*/ 	.byte	0xff
	.zero		1


	//   ....[220]....
        /*0ee4*/ 	.word	0x0000b8c0
        /*0ee8*/ 	.word	0x00000000
        /*0eec*/ 	.word	0x00000000
        /*0ef0*/ 	.short	0x010a
        /*0ef2*/ 	.byte	0xff
	.zero		1


	//   ....[221]....
        /*0ef4*/ 	.word	0x0000b920
        /*0ef8*/ 	.word	0x00000000
        /*0efc*/ 	.word	0x00000000
        /*0f00*/ 	.short	0x010a
        /*0f02*/ 	.byte	0xff
	.zero		1


	//   ....[222]....
        /*0f04*/ 	.word	0x0000b980
        /*0f08*/ 	.word	0x00000000
        /*0f0c*/ 	.word	0x00000000
        /*0f10*/ 	.short	0x010a
        /*0f12*/ 	.byte	0xff
	.zero		1


	//   ....[223]....
        /*0f14*/ 	.word	0x0000b9e0
        /*0f18*/ 	.word	0x00000000
        /*0f1c*/ 	.word	0x00000000
        /*0f20*/ 	.short	0x010a
        /*0f22*/ 	.byte	0xff
	.zero		1


	//   ....[224]....
        /*0f24*/ 	.word	0x0000ba40
        /*0f28*/ 	.word	0x00000000
        /*0f2c*/ 	.word	0x00000000
        /*0f30*/ 	.short	0x010a
        /*0f32*/ 	.byte	0xff
	.zero		1


	//   ....[225]....
        /*0f34*/ 	.word	0x0000baa0
        /*0f38*/ 	.word	0x00000000
        /*0f3c*/ 	.word	0x00000000
        /*0f40*/ 	.short	0x010a
        /*0f42*/ 	.byte	0xff
	.zero		1


	//   ....[226]....
        /*0f44*/ 	.word	0x0000bb00
        /*0f48*/ 	.word	0x00000000
        /*0f4c*/ 	.word	0x00000000
        /*0f50*/ 	.short	0x010a
        /*0f52*/ 	.byte	0xff
	.zero		1


	//   ....[227]....
        /*0f54*/ 	.word	0x0000bb60
        /*0f58*/ 	.word	0x00000000
        /*0f5c*/ 	.word	0x00000000
        /*0f60*/ 	.short	0x010a
        /*0f62*/ 	.byte	0xff
	.zero		1


	//   ....[228]....
        /*0f64*/ 	.word	0x0000bbc0
        /*0f68*/ 	.word	0x00000000
        /*0f6c*/ 	.word	0x00000000
        /*0f70*/ 	.short	0x010a
        /*0f72*/ 	.byte	0xff
	.zero		1


	//   ....[229]....
        /*0f74*/ 	.word	0x0000bc20
        /*0f78*/ 	.word	0x00000000
        /*0f7c*/ 	.word	0x00000000
        /*0f80*/ 	.short	0x010a
        /*0f82*/ 	.byte	0xff
	.zero		1


	//   ....[230]....
        /*0f84*/ 	.word	0x0000bc80
        /*0f88*/ 	.word	0x00000000
        /*0f8c*/ 	.word	0x00000000
        /*0f90*/ 	.short	0x010a
        /*0f92*/ 	.byte	0xff
	.zero		1


	//   ....[231]....
        /*0f94*/ 	.word	0x0000bce0
        /*0f98*/ 	.word	0x00000000
        /*0f9c*/ 	.word	0x00000000
        /*0fa0*/ 	.short	0x010a
        /*0fa2*/ 	.byte	0xff
	.zero		1


	//   ....[232]....
        /*0fa4*/ 	.word	0x0000bd40
        /*0fa8*/ 	.word	0x00000000
        /*0fac*/ 	.word	0x00000000
        /*0fb0*/ 	.short	0x010a
        /*0fb2*/ 	.byte	0xff
	.zero		1


	//   ....[233]....
        /*0fb4*/ 	.word	0x0000bda0
        /*0fb8*/ 	.word	0x00000000
        /*0fbc*/ 	.word	0x00000000
        /*0fc0*/ 	.short	0x010a
        /*0fc2*/ 	.byte	0xff
	.zero		1


	//   ....[234]....
        /*0fc4*/ 	.word	0x0000be00
        /*0fc8*/ 	.word	0x00000000
        /*0fcc*/ 	.word	0x00000000
        /*0fd0*/ 	.short	0x010a
        /*0fd2*/ 	.byte	0xff
	.zero		1


	//   ....[235]....
        /*0fd4*/ 	.word	0x0000be60
        /*0fd8*/ 	.word	0x00000000
        /*0fdc*/ 	.word	0x00000000
        /*0fe0*/ 	.short	0x010a
        /*0fe2*/ 	.byte	0xff
	.zero		1


	//   ....[236]....
        /*0fe4*/ 	.word	0x0000bec0
        /*0fe8*/ 	.word	0x00000000
        /*0fec*/ 	.word	0x00000000
        /*0ff0*/ 	.short	0x010a
        /*0ff2*/ 	.byte	0xff
	.zero		1


	//   ....[237]....
        /*0ff4*/ 	.word	0x0000bf10
        /*0ff8*/ 	.word	0x00000002
        /*0ffc*/ 	.word	0x000002c0
        /*1000*/ 	.short	0x010a
        /*1002*/ 	.byte	0xff
	.zero		1


	//   ....[238]....
        /*1004*/ 	.word	0x0000bf70
        /*1008*/ 	.word	0x00000002
        /*100c*/ 	.word	0x00000270
        /*1010*/ 	.short	0x010a
        /*1012*/ 	.byte	0xff
	.zero		1


	//   ....[239]....
        /*1014*/ 	.word	0x0000bfc0
        /*1018*/ 	.word	0x00000002
        /*101c*/ 	.word	0x00000260
        /*1020*/ 	.short	0x010a
        /*1022*/ 	.byte	0xff
	.zero		1


	//   ....[240]....
        /*1024*/ 	.word	0x0000c020
        /*1028*/ 	.word	0x00000000
        /*102c*/ 	.word	0x00000270
        /*1030*/ 	.short	0x010a
        /*1032*/ 	.byte	0xff
	.zero		1


	//   ....[241]....
        /*1034*/ 	.word	0x0000c080
        /*1038*/ 	.word	0x00000000
        /*103c*/ 	.word	0x00000008
        /*1040*/ 	.short	0x010a
        /*1042*/ 	.byte	0xff
	.zero		1


	//   ....[242]....
        /*1044*/ 	.word	0x0000c160
        /*1048*/ 	.word	0x00000000
        /*104c*/ 	.word	0x00000008
        /*1050*/ 	.short	0x010a
        /*1052*/ 	.byte	0xff
	.zero		1


	//   ....[243]....
        /*1054*/ 	.word	0x0000c1b0
        /*1058*/ 	.word	0x00000000
        /*105c*/ 	.word	0x00000260
        /*1060*/ 	.short	0x010a
        /*1062*/ 	.byte	0xff
	.zero		1


	//   ....[244]....
        /*1064*/ 	.word	0x0000c210
        /*1068*/ 	.word	0x00000000
        /*106c*/ 	.word	0x000002a0
        /*1070*/ 	.short	0x010a
        /*1072*/ 	.byte	0xff
	.zero		1


	//   ....[245]....
        /*1074*/ 	.word	0x0000c270
        /*1078*/ 	.word	0x00000000
        /*107c*/ 	.word	0x00000000
        /*1080*/ 	.short	0x010a
        /*1082*/ 	.byte	0xff
	.zero		1


	//   ....[246]....
        /*1084*/ 	.word	0x0000c2d0
        /*1088*/ 	.word	0x00000000
        /*108c*/ 	.word	0x00000000
        /*1090*/ 	.short	0x010a
        /*1092*/ 	.byte	0xff
	.zero		1


	//   ....[247]....
        /*1094*/ 	.word	0x0000c330
        /*1098*/ 	.word	0x00000000
        /*109c*/ 	.word	0x00000000
        /*10a0*/ 	.short	0x010a
        /*10a2*/ 	.byte	0xff
	.zero		1


	//   ....[248]....
        /*10a4*/ 	.word	0x0000c390
        /*10a8*/ 	.word	0x00000000
        /*10ac*/ 	.word	0x00000000
        /*10b0*/ 	.short	0x010a
        /*10b2*/ 	.byte	0xff
	.zero		1


	//   ....[249]....
        /*10b4*/ 	.word	0x0000c3f0
        /*10b8*/ 	.word	0x00000000
        /*10bc*/ 	.word	0x000002e0
        /*10c0*/ 	.short	0x010a
        /*10c2*/ 	.byte	0xff
	.zero		1


	//   ....[250]....
        /*10c4*/ 	.word	0x0000c440
        /*10c8*/ 	.word	0x0000000c
        /*10cc*/ 	.word	0x00000260
        /*10d0*/ 	.short	0x010a
        /*10d2*/ 	.byte	0xff
	.zero		1


	//   ....[251]....
        /*10d4*/ 	.word	0x0000c4a0
        /*10d8*/ 	.word	0x00000000
        /*10dc*/ 	.word	0x00000258
        /*10e0*/ 	.short	0x010a
        /*10e2*/ 	.byte	0xff
	.zero		1


	//   ....[252]....
        /*10e4*/ 	.word	0x0000c500
        /*10e8*/ 	.word	0x00000000
        /*10ec*/ 	.word	0x00000230
        /*10f0*/ 	.short	0x010a
        /*10f2*/ 	.byte	0xff
	.zero		1


	//   ....[253]....
        /*10f4*/ 	.word	0x0000c560
        /*10f8*/ 	.word	0x00000000
        /*10fc*/ 	.word	0x00000238
        /*1100*/ 	.short	0x010a
        /*1102*/ 	.byte	0xff
	.zero		1


	//   ....[254]....
        /*1104*/ 	.word	0x0000c5c0
        /*1108*/ 	.word	0x00000000
        /*110c*/ 	.word	0x00000240
        /*1110*/ 	.short	0x010a
        /*1112*/ 	.byte	0xff
	.zero		1


	//   ....[255]....
        /*1114*/ 	.word	0x0000c620
        /*1118*/ 	.word	0x00000000
        /*111c*/ 	.word	0x00000248
        /*1120*/ 	.short	0x010a
        /*1122*/ 	.byte	0xff
	.zero		1


	//   ....[0]....
        /*1124*/ 	.word	0x0000c680
        /*1128*/ 	.word	0x00000000
        /*112c*/ 	.word	0x00000230
        /*1130*/ 	.short	0x010a
        /*1132*/ 	.byte	0xff
	.zero		1


	//   ....[1]....
        /*1134*/ 	.word	0x0000c6e0
        /*1138*/ 	.word	0x00000000
        /*113c*/ 	.word	0x00000238
        /*1140*/ 	.short	0x010a
        /*1142*/ 	.byte	0xff
	.zero		1


	//   ....[2]....
        /*1144*/ 	.word	0x0000c740
        /*1148*/ 	.word	0x00000000
        /*114c*/ 	.word	0x00000240
        /*1150*/ 	.short	0x010a
        /*1152*/ 	.byte	0xff
	.zero		1


	//   ....[3]....
        /*1154*/ 	.word	0x0000c790
        /*1158*/ 	.word	0x00000003
        /*115c*/ 	.word	0x00000260
        /*1160*/ 	.short	0x010a
        /*1162*/ 	.byte	0xff
	.zero		1


	//   ....[4]....
        /*1164*/ 	.word	0x0000c7e0
        /*1168*/ 	.word	0x00000005
        /*116c*/ 	.word	0x00000210
        /*1170*/ 	.short	0x010a
        /*1172*/ 	.byte	0xff
	.zero		1


	//   ....[5]....
        /*1174*/ 	.word	0x0000c830
        /*1178*/ 	.word	0x0000005a
        /*117c*/ 	.word	0x00000280
        /*1180*/ 	.short	0x010a
        /*1182*/ 	.byte	0xff
	.zero		1


	//   ....[6]....
        /*1184*/ 	.word	0x0000c880
        /*1188*/ 	.word	0x00000067
        /*118c*/ 	.word	0x00000210
        /*1190*/ 	.short	0x010a
        /*1192*/ 	.byte	0xff
	.zero		1


	//   ....[7]....
        /*1194*/ 	.word	0x0000c8d0
        /*1198*/ 	.word	0x00000067
        /*119c*/ 	.word	0x00000210
        /*11a0*/ 	.short	0x010a
        /*11a2*/ 	.byte	0xff
	.zero		1


	//   ....[8]....
        /*11a4*/ 	.word	0x0000c920
        /*11a8*/ 	.word	0x00000066
        /*11ac*/ 	.word	0x00000210
        /*11b0*/ 	.short	0x010a
        /*11b2*/ 	.byte	0xff
	.zero		1


	//----- nvinfo : EIATTR_NUM_MBARRIERS
	.align		4
.L_48:
        /*11b4*/ 	.byte	0x03, 0x38
        /*11b6*/ 	.short	0x005d


	//----- nvinfo : EIATTR_EXIT_INSTR_OFFSETS
	.align		4
        /*11b8*/ 	.byte	0x04, 0x1c
        /*11ba*/ 	.short	(.L_50 - .L_49)


	//   ....[0]....
.L_49:
        /*11bc*/ 	.word	0x00003f00


	//   ....[1]....
        /*11c0*/ 	.word	0x000043f0


	//   ....[2]....
        /*11c4*/ 	.word	0x00004450


	//   ....[3]....
        /*11c8*/ 	.word	0x00005680


	//   ....[4]....
        /*11cc*/ 	.word	0x00006990


	//   ....[5]....
        /*11d0*/ 	.word	0x000069d0


	//   ....[6]....
        /*11d4*/ 	.word	0x0000b1a0


	//----- nvinfo : EIATTR_MAX_THREADS
	.align		4
.L_50:
        /*11d8*/ 	.byte	0x04, 0x05
        /*11da*/ 	.short	(.L_52 - .L_51)
.L_51:
        /*11dc*/ 	.word	0x00000100
        /*11e0*/ 	.word	0x00000001
        /*11e4*/ 	.word	0x00000001


	//----- nvinfo : EIATTR_CRS_STACK_SIZE
	.align		4
.L_52:
        /*11e8*/ 	.byte	0x04, 0x1e
        /*11ea*/ 	.short	(.L_54 - .L_53)
.L_53:
        /*11ec*/ 	.word	0x00000000


	//----- nvinfo : EIATTR_CBANK_PARAM_SIZE
	.align		4
.L_54:
        /*11f0*/ 	.byte	0x03, 0x19
        /*11f2*/ 	.short	0x0800


	//----- nvinfo : EIATTR_PARAM_CBANK
	.align		4
        /*11f4*/ 	.byte	0x04, 0x0a
        /*11f6*/ 	.short	(.L_56 - .L_55)
	.align		4
.L_55:
        /*11f8*/ 	.word	index@(.nv.constant0._ZN7cutlass13device_kernelINS_4gemm6kernel13GemmUniversalIN4cute5tupleIJiiiiEEENS1_10collective13CollectiveMmaINS1_35MainloopSm100TmaUmmaWarpSpecializedILi33ELi2ELi4ENS5_IJNS4_1CILi2EEESB_NSA_ILi1EEEEEEEENS5_IJNSA_ILi128EEENSA_ILi256EEENSA_ILi32EEEEEENS_12float_e4m3_tENS5_IJlSC_lEEESJ_SK_NS4_8TiledMMAINS4_8MMA_AtomIJNS4_10MMA_TraitsINS4_25SM100_MMA_F8F6F4_2x1SM_SSEJSJ_SJ_fSF_SG_NS4_17integral_constantINS4_4UMMA5MajorELSR_0EEESS_NSP_INSQ_7ScaleInELST_0EEESU_EEEEEENS4_6LayoutINS5_IJSC_SC_SC_EEENS5_IJNSA_ILi0EEESZ_SZ_EEEEENS5_IJNS4_10UnderscoreES12_S12_EEEEENS4_28SM100_TMA_2SM_LOAD_MULTICASTENS4_14ComposedLayoutINS4_7SwizzleILi1ELi4ELi3EEENS4_18smem_ptr_flag_bitsILi8EEENSX_INS5_IJNSA_ILi8EEESH_EEENS5_IJSH_SC_EEEEEEEvNS4_8identityENS4_18SM100_TMA_2SM_LOADES1F_vS1G_EENS_8epilogue10collective18CollectiveEpilogueINS1J_23Sm100TmaWarpSpecializedILi4ELi2ELi32ELb0ELb0EEEJNS5_IJNSA_ILi64EEESG_SH_EEENS5_IJNSX_IS1O_SC_EENSX_INS5_IJSH_SB_EEENS5_IJSC_SF_EEEEEEEESJ_SK_SJ_SK_NS1J_6fusion15FusionCallbacksIS1N_NS1V_17LinearCombinationISJ_fSJ_fLNS_15FloatRoundStyleE2EEES1P_S1U_JEEENS4_5SM1004TMEM4LOAD26SM100_TMEM_LOAD_32dp32b32xENS4_13SM90_TMA_LOADES1F_NS4_39AutoVectorizingCopyWithAssumedAlignmentILi128EEENS4_14SM90_TMA_STOREES1F_S27_S27_EEEvvEEEEvNT_6ParamsE)
        /*11fc*/ 	.short	0x0380
        /*11fe*/ 	.short	0x0800


	//----- nvinfo : EIATTR_SW_WAR
	.align		4
.L_56:
        /*1200*/ 	.byte	0x04, 0x36
        /*1202*/ 	.short	(.L_58 - .L_57)
.L_57:
        /*1204*/ 	.word	0x00000008
.L_58:


//--------------------- .nv.callgraph             --------------------------
	.section	.nv.callgraph,"",@"SHT_CUDA_CALLGRAPH"
	.align	4
	.sectionentsize	8
	.align		4
        /*0000*/ 	.word	0x00000000
	.align		4
        /*0004*/ 	.word	0xffffffff
	.align		4
        /*0008*/ 	.word	index@(_ZN7cutlass13device_kernelINS_4gemm6kernel13GemmUniversalIN4cute5tupleIJiiiiEEENS1_10collective13CollectiveMmaINS1_35MainloopSm100TmaUmmaWarpSpecializedILi33ELi2ELi4ENS5_IJNS4_1CILi2EEESB_NSA_ILi1EEEEEEEENS5_IJNSA_ILi128EEENSA_ILi256EEENSA_ILi32EEEEEENS_12float_e4m3_tENS5_IJlSC_lEEESJ_SK_NS4_8TiledMMAINS4_8MMA_AtomIJNS4_10MMA_TraitsINS4_25SM100_MMA_F8F6F4_2x1SM_SSEJSJ_SJ_fSF_SG_NS4_17integral_constantINS4_4UMMA5MajorELSR_0EEESS_NSP_INSQ_7ScaleInELST_0EEESU_EEEEEENS4_6LayoutINS5_IJSC_SC_SC_EEENS5_IJNSA_ILi0EEESZ_SZ_EEEEENS5_IJNS4_10UnderscoreES12_S12_EEEEENS4_28SM100_TMA_2SM_LOAD_MULTICASTENS4_14ComposedLayoutINS4_7SwizzleILi1ELi4ELi3EEENS4_18smem_ptr_flag_bitsILi8EEENSX_INS5_IJNSA_ILi8EEESH_EEENS5_IJSH_SC_EEEEEEEvNS4_8identityENS4_18SM100_TMA_2SM_LOADES1F_vS1G_EENS_8epilogue10collective18CollectiveEpilogueINS1J_23Sm100TmaWarpSpecializedILi4ELi2ELi32ELb0ELb0EEEJNS5_IJNSA_ILi64EEESG_SH_EEENS5_IJNSX_IS1O_SC_EENSX_INS5_IJSH_SB_EEENS5_IJSC_SF_EEEEEEEESJ_SK_SJ_SK_NS1J_6fusion15FusionCallbacksIS1N_NS1V_17LinearCombinationISJ_fSJ_fLNS_15FloatRoundStyleE2EEES1P_S1U_JEEENS4_5SM1004TMEM4LOAD26SM100_TMEM_LOAD_32dp32b32xENS4_13SM90_TMA_LOADES1F_NS4_39AutoVectorizingCopyWithAssumedAlignmentILi128EEENS4_14SM90_TMA_STOREES1F_S27_S27_EEEvvEEEEvNT_6ParamsE)
	.align		4
        /*000c*/ 	.word	index@(__assertfail)
	.align		4
        /*0010*/ 	.word	0x00000000
	.align		4
        /*0014*/ 	.word	0xfffffffe
	.align		4
        /*0018*/ 	.word	0x00000000
	.align		4
        /*001c*/ 	.word	0xfffffffd
	.align		4
        /*0020*/ 	.word	0x00000000
	.align		4
        /*0024*/ 	.word	0xfffffffc


//--------------------- .nv.constant4             --------------------------
	.section	.nv.constant4,"a",@progbits
	.align	8
	.align		8
.nv.constant4:
        /*0000*/ 	.dword	__assertfail
	.align		8
        /*0008*/ 	.dword	__unnamed_1
	.align		8
        /*0010*/ 	.dword	__unnamed_2
	.align		8
        /*0018*/ 	.dword	__unnamed_3
	.align		8
        /*0020*/ 	.dword	_ZN40_INTERNAL_8d29cc98_4_k_cu_653241bb_299724cuda3std3__45__cpo5beginE
	.align		8
        /*0028*/ 	.dword	_ZN40_INTERNAL_8d29cc98_4_k_cu_653241bb_299724cuda3std3__45__cpo3endE
	.align		8
        /*0030*/ 	.dword	_ZN40_INTERNAL_8d29cc98_4_k_cu_653241bb_299724cuda3std3__45__cpo6cbeginE
	.align		8
        /*0038*/ 	.dword	_ZN40_INTERNAL_8d29cc98_4_k_cu_653241bb_299724cuda3std3__45__cpo4cendE
	.align		8
        /*0040*/ 	.dword	_ZN40_INTERNAL_8d29cc98_4_k_cu_653241bb_299724cuda3std3__442_GLOBAL__N__8d29cc98_4_k_cu_653241bb_299726ignoreE
	.align		8
        /*0048*/ 	.dword	_ZN40_INTERNAL_8d29cc98_4_k_cu_653241bb_299724cuda3std3__419piecewise_constructE
	.align		8
        /*0050*/ 	.dword	_ZN40_INTERNAL_8d29cc98_4_k_cu_653241bb_299724cuda3std3__48in_placeE
	.align		8
        /*0058*/ 	.dword	_ZN40_INTERNAL_8d29cc98_4_k_cu_653241bb_299724cuda3std6ranges3__45__cpo4swapE
	.align		8
        /*0060*/ 	.dword	_ZN40_INTERNAL_8d29cc98_4_k_cu_653241bb_299724cuda3std6ranges3__45__cpo9iter_moveE
	.align		8
        /*0068*/ 	.dword	_ZN40_INTERNAL_8d29cc98_4_k_cu_653241bb_299724cute7productE
	.align		8
        /*0070*/ 	.dword	_ZN40_INTERNAL_8d29cc98_4_k_cu_653241bb_299724cute1_E
	.align		8
        /*0078*/ 	.dword	$str$25
	.align		8
        /*0080*/ 	.dword	$str$26
	.align		8
        /*0088*/ 	.dword	$str$27
	.align		8
        /*0090*/ 	.dword	$str$28


//--------------------- .text._ZN7cutlass13device_kernelINS_4gemm6kernel13GemmUniversalIN4cute5tupleIJiiiiEEENS1_10collective13CollectiveMmaINS1_35MainloopSm100TmaUmmaWarpSpecializedILi33ELi2ELi4ENS5_IJNS4_1CILi2EEESB_NSA_ILi1EEEEEEEENS5_IJNSA_ILi128EEENSA_ILi256EEENSA_ILi32EEEEEENS_12float_e4m3_tENS5_IJlSC_lEEESJ_SK_NS4_8TiledMMAINS4_8MMA_AtomIJNS4_10MMA_TraitsINS4_25SM100_MMA_F8F6F4_2x1SM_SSEJSJ_SJ_fSF_SG_NS4_17integral_constantINS4_4UMMA5MajorELSR_0EEESS_NSP_INSQ_7ScaleInELST_0EEESU_EEEEEENS4_6LayoutINS5_IJSC_SC_SC_EEENS5_IJNSA_ILi0EEESZ_SZ_EEEEENS5_IJNS4_10UnderscoreES12_S12_EEEEENS4_28SM100_TMA_2SM_LOAD_MULTICASTENS4_14ComposedLayoutINS4_7SwizzleILi1ELi4ELi3EEENS4_18smem_ptr_flag_bitsILi8EEENSX_INS5_IJNSA_ILi8EEESH_EEENS5_IJSH_SC_EEEEEEEvNS4_8identityENS4_18SM100_TMA_2SM_LOADES1F_vS1G_EENS_8epilogue10collective18CollectiveEpilogueINS1J_23Sm100TmaWarpSpecializedILi4ELi2ELi32ELb0ELb0EEEJNS5_IJNSA_ILi64EEESG_SH_EEENS5_IJNSX_IS1O_SC_EENSX_INS5_IJSH_SB_EEENS5_IJSC_SF_EEEEEEEESJ_SK_SJ_SK_NS1J_6fusion15FusionCallbacksIS1N_NS1V_17LinearCombinationISJ_fSJ_fLNS_15FloatRoundStyleE2EEES1P_S1U_JEEENS4_5SM1004TMEM4LOAD26SM100_TMEM_LOAD_32dp32b32xENS4_13SM90_TMA_LOADES1F_NS4_39AutoVectorizingCopyWithAssumedAlignmentILi128EEENS4_14SM90_TMA_STOREES1F_S27_S27_EEEvvEEEEvNT_6ParamsE --------------------------
	.section	.text._ZN7cutlass13device_kernelINS_4gemm6kernel13GemmUniversalIN4cute5tupleIJiiiiEEENS1_10collective13CollectiveMmaINS1_35MainloopSm100TmaUmmaWarpSpecializedILi33ELi2ELi4ENS5_IJNS4_1CILi2EEESB_NSA_ILi1EEEEEEEENS5_IJNSA_ILi128EEENSA_ILi256EEENSA_ILi32EEEEEENS_12float_e4m3_tENS5_IJlSC_lEEESJ_SK_NS4_8TiledMMAINS4_8MMA_AtomIJNS4_10MMA_TraitsINS4_25SM100_MMA_F8F6F4_2x1SM_SSEJSJ_SJ_fSF_SG_NS4_17integral_constantINS4_4UMMA5MajorELSR_0EEESS_NSP_INSQ_7ScaleInELST_0EEESU_EEEEEENS4_6LayoutINS5_IJSC_SC_SC_EEENS5_IJNSA_ILi0EEESZ_SZ_EEEEENS5_IJNS4_10UnderscoreES12_S12_EEEEENS4_28SM100_TMA_2SM_LOAD_MULTICASTENS4_14ComposedLayoutINS4_7SwizzleILi1ELi4ELi3EEENS4_18smem_ptr_flag_bitsILi8EEENSX_INS5_IJNSA_ILi8EEESH_EEENS5_IJSH_SC_EEEEEEEvNS4_8identityENS4_18SM100_TMA_2SM_LOADES1F_vS1G_EENS_8epilogue10collective18CollectiveEpilogueINS1J_23Sm100TmaWarpSpecializedILi4ELi2ELi32ELb0ELb0EEEJNS5_IJNSA_ILi64EEESG_SH_EEENS5_IJNSX_IS1O_SC_EENSX_INS5_IJSH_SB_EEENS5_IJSC_SF_EEEEEEEESJ_SK_SJ_SK_NS1J_6fusion15FusionCallbacksIS1N_NS1V_17LinearCombinationISJ_fSJ_fLNS_15FloatRoundStyleE2EEES1P_S1U_JEEENS4_5SM1004TMEM4LOAD26SM100_TMEM_LOAD_32dp32b32xENS4_13SM90_TMA_LOADES1F_NS4_39AutoVectorizingCopyWithAssumedAlignmentILi128EEENS4_14SM90_TMA_STOREES1F_S27_S27_EEEvvEEEEvNT_6ParamsE,"ax",@progbits
	.align	128
.text._ZN7cutlass13device_kernelINS_4gemm6kernel13GemmUniversalIN4cute5tupleIJiiiiEEENS1_10collective13CollectiveMmaINS1_35MainloopSm100TmaUmmaWarpSpecializedILi33ELi2ELi4ENS5_IJNS4_1CILi2EEESB_NSA_ILi1EEEEEEEENS5_IJNSA_ILi128EEENSA_ILi256EEENSA_ILi32EEEEEENS_12float_e4m3_tENS5_IJlSC_lEEESJ_SK_NS4_8TiledMMAINS4_8MMA_AtomIJNS4_10MMA_TraitsINS4_25SM100_MMA_F8F6F4_2x1SM_SSEJSJ_SJ_fSF_SG_NS4_17integral_constantINS4_4UMMA5MajorELSR_0EEESS_NSP_INSQ_7ScaleInELST_0EEESU_EEEEEENS4_6LayoutINS5_IJSC_SC_SC_EEENS5_IJNSA_ILi0EEESZ_SZ_EEEEENS5_IJNS4_10UnderscoreES12_S12_EEEEENS4_28SM100_TMA_2SM_LOAD_MULTICASTENS4_14ComposedLayoutINS4_7SwizzleILi1ELi4ELi3EEENS4_18smem_ptr_flag_bitsILi8EEENSX_INS5_IJNSA_ILi8EEESH_EEENS5_IJSH_SC_EEEEEEEvNS4_8identityENS4_18SM100_TMA_2SM_LOADES1F_vS1G_EENS_8epilogue10collective18CollectiveEpilogueINS1J_23Sm100TmaWarpSpecializedILi4ELi2ELi32ELb0ELb0EEEJNS5_IJNSA_ILi64EEESG_SH_EEENS5_IJNSX_IS1O_SC_EENSX_INS5_IJSH_SB_EEENS5_IJSC_SF_EEEEEEEESJ_SK_SJ_SK_NS1J_6fusion15FusionCallbacksIS1N_NS1V_17LinearCombinationISJ_fSJ_fLNS_15FloatRoundStyleE2EEES1P_S1U_JEEENS4_5SM1004TMEM4LOAD26SM100_TMEM_LOAD_32dp32b32xENS4_13SM90_TMA_LOADES1F_NS4_39AutoVectorizingCopyWithAssumedAlignmentILi128EEENS4_14SM90_TMA_STOREES1F_S27_S27_EEEvvEEEEvNT_6ParamsE:
        .type           _ZN7cutlass13device_kernelINS_4gemm6kernel13GemmUniversalIN4cute5tupleIJiiiiEEENS1_10collective13CollectiveMmaINS1_35MainloopSm100TmaUmmaWarpSpecializedILi33ELi2ELi4ENS5_IJNS4_1CILi2EEESB_NSA_ILi1EEEEEEEENS5_IJNSA_ILi128EEENSA_ILi256EEENSA_ILi32EEEEEENS_12float_e4m3_tENS5_IJlSC_lEEESJ_SK_NS4_8TiledMMAINS4_8MMA_AtomIJNS4_10MMA_TraitsINS4_25SM100_MMA_F8F6F4_2x1SM_SSEJSJ_SJ_fSF_SG_NS4_17integral_constantINS4_4UMMA5MajorELSR_0EEESS_NSP_INSQ_7ScaleInELST_0EEESU_EEEEEENS4_6LayoutINS5_IJSC_SC_SC_EEENS5_IJNSA_ILi0EEESZ_SZ_EEEEENS5_IJNS4_10UnderscoreES12_S12_EEEEENS4_28SM100_TMA_2SM_LOAD_MULTICASTENS4_14ComposedLayoutINS4_7SwizzleILi1ELi4ELi3EEENS4_18smem_ptr_flag_bitsILi8EEENSX_INS5_IJNSA_ILi8EEESH_EEENS5_IJSH_SC_EEEEEEEvNS4_8identityENS4_18SM100_TMA_2SM_LOADES1F_vS1G_EENS_8epilogue10collective18CollectiveEpilogueINS1J_23Sm100TmaWarpSpecializedILi4ELi2ELi32ELb0ELb0EEEJNS5_IJNSA_ILi64EEESG_SH_EEENS5_IJNSX_IS1O_SC_EENSX_INS5_IJSH_SB_EEENS5_IJSC_SF_EEEEEEEESJ_SK_SJ_SK_NS1J_6fusion15FusionCallbacksIS1N_NS1V_17LinearCombinationISJ_fSJ_fLNS_15FloatRoundStyleE2EEES1P_S1U_JEEENS4_5SM1004TMEM4LOAD26SM100_TMEM_LOAD_32dp32b32xENS4_13SM90_TMA_LOADES1F_NS4_39AutoVectorizingCopyWithAssumedAlignmentILi128EEENS4_14SM90_TMA_STOREES1F_S27_S27_EEEvvEEEEvNT_6ParamsE,@function
        .size           _ZN7cutlass13device_kernelINS_4gemm6kernel13GemmUniversalIN4cute5tupleIJiiiiEEENS1_10collective13CollectiveMmaINS1_35MainloopSm100TmaUmmaWarpSpecializedILi33ELi2ELi4ENS5_IJNS4_1CILi2EEESB_NSA_ILi1EEEEEEEENS5_IJNSA_ILi128EEENSA_ILi256EEENSA_ILi32EEEEEENS_12float_e4m3_tENS5_IJlSC_lEEESJ_SK_NS4_8TiledMMAINS4_8MMA_AtomIJNS4_10MMA_TraitsINS4_25SM100_MMA_F8F6F4_2x1SM_SSEJSJ_SJ_fSF_SG_NS4_17integral_constantINS4_4UMMA5MajorELSR_0EEESS_NSP_INSQ_7ScaleInELST_0EEESU_EEEEEENS4_6LayoutINS5_IJSC_SC_SC_EEENS5_IJNSA_ILi0EEESZ_SZ_EEEEENS5_IJNS4_10UnderscoreES12_S12_EEEEENS4_28SM100_TMA_2SM_LOAD_MULTICASTENS4_14ComposedLayoutINS4_7SwizzleILi1ELi4ELi3EEENS4_18smem_ptr_flag_bitsILi8EEENSX_INS5_IJNSA_ILi8EEESH_EEENS5_IJSH_SC_EEEEEEEvNS4_8identityENS4_18SM100_TMA_2SM_LOADES1F_vS1G_EENS_8epilogue10collective18CollectiveEpilogueINS1J_23Sm100TmaWarpSpecializedILi4ELi2ELi32ELb0ELb0EEEJNS5_IJNSA_ILi64EEESG_SH_EEENS5_IJNSX_IS1O_SC_EENSX_INS5_IJSH_SB_EEENS5_IJSC_SF_EEEEEEEESJ_SK_SJ_SK_NS1J_6fusion15FusionCallbacksIS1N_NS1V_17LinearCombinationISJ_fSJ_fLNS_15FloatRoundStyleE2EEES1P_S1U_JEEENS4_5SM1004TMEM4LOAD26SM100_TMEM_LOAD_32dp32b32xENS4_13SM90_TMA_LOADES1F_NS4_39AutoVectorizingCopyWithAssumedAlignmentILi128EEENS4_14SM90_TMA_STOREES1F_S27_S27_EEEvvEEEEvNT_6ParamsE,(.L_x_279 - _ZN7cutlass13device_kernelINS_4gemm6kernel13GemmUniversalIN4cute5tupleIJiiiiEEENS1_10collective13CollectiveMmaINS1_35MainloopSm100TmaUmmaWarpSpecializedILi33ELi2ELi4ENS5_IJNS4_1CILi2EEESB_NSA_ILi1EEEEEEEENS5_IJNSA_ILi128EEENSA_ILi256EEENSA_ILi32EEEEEENS_12float_e4m3_tENS5_IJlSC_lEEESJ_SK_NS4_8TiledMMAINS4_8MMA_AtomIJNS4_10MMA_TraitsINS4_25SM100_MMA_F8F6F4_2x1SM_SSEJSJ_SJ_fSF_SG_NS4_17integral_constantINS4_4UMMA5MajorELSR_0EEESS_NSP_INSQ_7ScaleInELST_0EEESU_EEEEEENS4_6LayoutINS5_IJSC_SC_SC_EEENS5_IJNSA_ILi0EEESZ_SZ_EEEEENS5_IJNS4_10UnderscoreES12_S12_EEEEENS4_28SM100_TMA_2SM_LOAD_MULTICASTENS4_14ComposedLayoutINS4_7SwizzleILi1ELi4ELi3EEENS4_18smem_ptr_flag_bitsILi8EEENSX_INS5_IJNSA_ILi8EEESH_EEENS5_IJSH_SC_EEEEEEEvNS4_8identityENS4_18SM100_TMA_2SM_LOADES1F_vS1G_EENS_8epilogue10collective18CollectiveEpilogueINS1J_23Sm100TmaWarpSpecializedILi4ELi2ELi32ELb0ELb0EEEJNS5_IJNSA_ILi64EEESG_SH_EEENS5_IJNSX_IS1O_SC_EENSX_INS5_IJSH_SB_EEENS5_IJSC_SF_EEEEEEEESJ_SK_SJ_SK_NS1J_6fusion15FusionCallbacksIS1N_NS1V_17LinearCombinationISJ_fSJ_fLNS_15FloatRoundStyleE2EEES1P_S1U_JEEENS4_5SM1004TMEM4LOAD26SM100_TMEM_LOAD_32dp32b32xENS4_13SM90_TMA_LOADES1F_NS4_39AutoVectorizingCopyWithAssumedAlignmentILi128EEENS4_14SM90_TMA_STOREES1F_S27_S27_EEEvvEEEEvNT_6ParamsE)
        .other          _ZN7cutlass13device_kernelINS_4gemm6kernel13GemmUniversalIN4cute5tupleIJiiiiEEENS1_10collective13CollectiveMmaINS1_35MainloopSm100TmaUmmaWarpSpecializedILi33ELi2ELi4ENS5_IJNS4_1CILi2EEESB_NSA_ILi1EEEEEEEENS5_IJNSA_ILi128EEENSA_ILi256EEENSA_ILi32EEEEEENS_12float_e4m3_tENS5_IJlSC_lEEESJ_SK_NS4_8TiledMMAINS4_8MMA_AtomIJNS4_10MMA_TraitsINS4_25SM100_MMA_F8F6F4_2x1SM_SSEJSJ_SJ_fSF_SG_NS4_17integral_constantINS4_4UMMA5MajorELSR_0EEESS_NSP_INSQ_7ScaleInELST_0EEESU_EEEEEENS4_6LayoutINS5_IJSC_SC_SC_EEENS5_IJNSA_ILi0EEESZ_SZ_EEEEENS5_IJNS4_10UnderscoreES12_S12_EEEEENS4_28SM100_TMA_2SM_LOAD_MULTICASTENS4_14ComposedLayoutINS4_7SwizzleILi1ELi4ELi3EEENS4_18smem_ptr_flag_bitsILi8EEENSX_INS5_IJNSA_ILi8EEESH_EEENS5_IJSH_SC_EEEEEEEvNS4_8identityENS4_18SM100_TMA_2SM_LOADES1F_vS1G_EENS_8epilogue10collective18CollectiveEpilogueINS1J_23Sm100TmaWarpSpecializedILi4ELi2ELi32ELb0ELb0EEEJNS5_IJNSA_ILi64EEESG_SH_EEENS5_IJNSX_IS1O_SC_EENSX_INS5_IJSH_SB_EEENS5_IJSC_SF_EEEEEEEESJ_SK_SJ_SK_NS1J_6fusion15FusionCallbacksIS1N_NS1V_17LinearCombinationISJ_fSJ_fLNS_15FloatRoundStyleE2EEES1P_S1U_JEEENS4_5SM1004TMEM4LOAD26SM100_TMEM_LOAD_32dp32b32xENS4_13SM90_TMA_LOADES1F_NS4_39AutoVectorizingCopyWithAssumedAlignmentILi128EEENS4_14SM90_TMA_STOREES1F_S27_S27_EEEvvEEEEvNT_6ParamsE,@"STO_CUDA_ENTRY STV_DEFAULT"
_ZN7cutlass13device_kernelINS_4gemm6kernel13GemmUniversalIN4cute5tupleIJiiiiEEENS1_10collective13CollectiveMmaINS1_35MainloopSm100TmaUmmaWarpSpecializedILi33ELi2ELi4ENS5_IJNS4_1CILi2EEESB_NSA_ILi1EEEEEEEENS5_IJNSA_ILi128EEENSA_ILi256EEENSA_ILi32EEEEEENS_12float_e4m3_tENS5_IJlSC_lEEESJ_SK_NS4_8TiledMMAINS4_8MMA_AtomIJNS4_10MMA_TraitsINS4_25SM100_MMA_F8F6F4_2x1SM_SSEJSJ_SJ_fSF_SG_NS4_17integral_constantINS4_4UMMA5MajorELSR_0EEESS_NSP_INSQ_7ScaleInELST_0EEESU_EEEEEENS4_6LayoutINS5_IJSC_SC_SC_EEENS5_IJNSA_ILi0EEESZ_SZ_EEEEENS5_IJNS4_10UnderscoreES12_S12_EEEEENS4_28SM100_TMA_2SM_LOAD_MULTICASTENS4_14ComposedLayoutINS4_7SwizzleILi1ELi4ELi3EEENS4_18smem_ptr_flag_bitsILi8EEENSX_INS5_IJNSA_ILi8EEESH_EEENS5_IJSH_SC_EEEEEEEvNS4_8identityENS4_18SM100_TMA_2SM_LOADES1F_vS1G_EENS_8epilogue10collective18CollectiveEpilogueINS1J_23Sm100TmaWarpSpecializedILi4ELi2ELi32ELb0ELb0EEEJNS5_IJNSA_ILi64EEESG_SH_EEENS5_IJNSX_IS1O_SC_EENSX_INS5_IJSH_SB_EEENS5_IJSC_SF_EEEEEEEESJ_SK_SJ_SK_NS1J_6fusion15FusionCallbacksIS1N_NS1V_17LinearCombinationISJ_fSJ_fLNS_15FloatRoundStyleE2EEES1P_S1U_JEEENS4_5SM1004TMEM4LOAD26SM100_TMEM_LOAD_32dp32b32xENS4_13SM90_TMA_LOADES1F_NS4_39AutoVectorizingCopyWithAssumedAlignmentILi128EEENS4_14SM90_TMA_STOREES1F_S27_S27_EEEvvEEEEvNT_6ParamsE:
[----:B------:R-:W1:Y:S01]  /*0000*/  LDC R1, c[0x0][0x37c] ;  /* 0x0000df00ff017b82 */ /* 0x000e620000000800 */
[----:B------:R-:W2:Y:S01]  /*0010*/  S2R R97, SR_TID.X ;  /* 0x0000000000617919 */ /* 0x000ea20000002100 */
[----:B------:R-:W3:Y:S06]  /*0020*/  LDCU.64 UR8, c[0x0][0x890] ;  /* 0x00011200ff0877ac */ /* 0x000eec0008000a00 */
[----:B------:R-:W4:Y:S01]  /*0030*/  S2UR UR58, SR_CgaCtaId ;  /* 0x00000000003a79c3 */ /* 0x000f220000008800 */
[----:B------:R-:W-:Y:S02]  /*0040*/  PRMT R86, RZ, 0x7610, R86 ;  /* 0x00007610ff567816 */ /* 0x000fe40000000056 */
[----:B------:R-:W-:Y:S01]  /*0050*/  ELECT P1, URZ, PT ;  /* 0x0000000000ff782f */ /* 0x000fe20003820000 */
[----:B---3--:R-:W-:-:S04]  /*0060*/  UISETP.NE.U32.AND UP0, UPT, UR8, URZ, UPT ;  /* 0x000000ff0800728c */ /* 0x008fc8000bf05070 */
[----:B------:R-:W-:Y:S02]  /*0070*/  UISETP.NE.AND.EX UP0, UPT, UR9, URZ, UPT, UP0 ;  /* 0x000000ff0900728c */ /* 0x000fe4000bf05300 */
[----:B----4-:R-:W-:Y:S02]  /*0080*/  ULOP3.LUT UR27, UR58, 0x1, URZ, 0xc0, !UPT ;  /* 0x000000013a1b7892 */ /* 0x010fe4000f8ec0ff */
[----:B------:R-:W-:Y:S01]  /*0090*/  ULOP3.LUT UR29, UR58, 0x1, URZ, 0x3c, !UPT ;  /* 0x000000013a1d7892 */ /* 0x000fe2000f8e3cff */
[----:B--2---:R-:W-:-:S05]  /*00a0*/  SHF.R.U32.HI R87, RZ, 0x5, R97 ;  /* 0x00000005ff577819 */ /* 0x004fca0000011661 */
[----:B------:R-:W2:Y:S02]  /*00b0*/  SHFL.IDX PT, R0, R87, RZ, 0x1f ;  /* 0x00001fff57007589 */ /* 0x000ea400000e0000 */
[----:B--2---:R-:W-:Y:S01]  /*00c0*/  R2UR UR13, R0 ;  /* 0x00000000000d72ca */ /* 0x004fe200000e0000 */
[----:B-1----:R-:W-:-:S14]  /*00d0*/  BRA.U UP0, `(.L_x_0) ;  /* 0x0000000100307547 */ /* 0x002fdc000b800000 */
[----:B------:R-:W1:Y:S02]  /*00e0*/  LDCU.64 UR4, c[0x0][0x888] ;  /* 0x00011100ff0477ac */ /* 0x000e640008000a00 */
[----:B-1----:R-:W-:-:S04]  /*00f0*/  UISETP.NE.U32.AND UP0, UPT, UR4, URZ, UPT ;  /* 0x000000ff0400728c */ /* 0x002fc8000bf05070 */
[----:B------:R-:W-:-:S09]  /*0100*/  UISETP.NE.AND.EX UP0, UPT, UR5, URZ, UPT, UP0 ;  /* 0x000000ff0500728c */ /* 0x000fd2000bf05300 */
[----:B------:R-:W-:Y:S05]  /*0110*/  BRA.U !UP0, `(.L_x_1) ;  /* 0x0000000108147547 */ /* 0x000fea000b800000 */
[----:B------:R-:W1:Y:S01]  /*0120*/  LDC.64 R2, c[0x0][0x888] ;  /* 0x00022200ff027b82 */ /* 0x000e620000000a00 */
[----:B------:R-:W1:Y:S02]  /*0130*/  LDCU.64 UR4, c[0x0][0x358] ;  /* 0x00006b00ff0477ac */ /* 0x000e640008000a00 */
[----:B-1----:R1:W5:Y:S01]  /*0140*/  LDG.E R41, desc[UR4][R2.64] ;  /* 0x0000000402297981 */ /* 0x002362000c1e1900 */
[----:B------:R-:W-:Y:S01]  /*0150*/  HFMA2 R86, -RZ, RZ, 0, 5.9604644775390625e-08 ;  /* 0x00000001ff567431 */ /* 0x000fe200000001ff */
[----:B------:R-:W-:Y:S05]  /*0160*/  BRA `(.L_x_0) ;  /* 0x00000000000c7947 */ /* 0x000fea0003800000 */
.L_x_1:
[----:B------:R-:W1:Y:S01]  /*0170*/  LDCU UR4, c[0x0][0x880] ;  /* 0x00011000ff0477ac */ /* 0x000e620008000800 */
[----:B------:R-:W-:Y:S01]  /*0180*/  HFMA2 R86, -RZ, RZ, 0, 5.9604644775390625e-08 ;  /* 0x00000001ff567431 */ /* 0x000fe200000001ff */
[----:B-1----:R-:W-:-:S07]  /*0190*/  MOV R41, UR4 ;  /* 0x0000000400297c02 */ /* 0x002fce0008000f00 */
.L_x_0:
[----:B------:R-:W2:Y:S02]  /*01a0*/  LDCU.64 UR4, c[0x0][0x8b0] ;  /* 0x00011600ff0477ac */ /* 0x000ea40008000a00 */
[----:B--2---:R-:W-:-:S04]  /*01b0*/  UISETP.NE.U32.AND UP0, UPT, UR4, URZ, UPT ;  /* 0x000000ff0400728c */ /* 0x004fc8000bf05070 */
[----:B------:R-:W-:-:S09]  /*01c0*/  UISETP.NE.AND.EX UP0, UPT, UR5, URZ, UPT, UP0 ;  /* 0x000000ff0500728c */ /* 0x000fd2000bf05300 */
[----:B------:R-:W-:Y:S05]  /*01d0*/  BRA.U UP0, `(.L_x_2) ;  /* 0x0000000100287547 */ /* 0x000fea000b800000 */
[----:B------:R-:W2:Y:S02]  /*01e0*/  LDCU.64 UR4, c[0x0][0x8a8] ;  /* 0x00011500ff0477ac */ /* 0x000ea40008000a00 */
[----:B--2---:R-:W-:-:S04]  /*01f0*/  UISETP.NE.U32.AND UP0, UPT, UR4, URZ, UPT ;  /* 0x000000ff0400728c */ /* 0x004fc8000bf05070 */
[----:B------:R-:W-:-:S09]  /*0200*/  UISETP.NE.AND.EX UP0, UPT, UR5, URZ, UPT, UP0 ;  /* 0x000000ff0500728c */ /* 0x000fd2000bf05300 */
[----:B------:R-:W-:Y:S05]  /*0210*/  BRA.U !UP0, `(.L_x_3) ;  /* 0x0000000108107547 */ /* 0x000fea000b800000 */
[----:B------:R-:W2:Y:S01]  /*0220*/  LDC.64 R38, c[0x0][0x8a8] ;  /* 0x00022a00ff267b82 */ /* 0x000ea20000000a00 */
[----:B------:R-:W2:Y:S02]  /*0230*/  LDCU.64 UR4, c[0x0][0x358] ;  /* 0x00006b00ff0477ac */ /* 0x000ea40008000a00 */
[----:B--2---:R2:W5:Y:S01]  /*0240*/  LDG.E R38, desc[UR4][R38.64] ;  /* 0x0000000426267981 */ /* 0x004562000c1e1900 */
[----:B------:R-:W-:Y:S05]  /*0250*/  BRA `(.L_x_2) ;  /* 0x0000000000087947 */ /* 0x000fea0003800000 */
.L_x_3:
[----:B------:R-:W2:Y:S02]  /*0260*/  LDCU UR4, c[0x0][0x8a0] ;  /* 0x00011400ff0477ac */ /* 0x000ea40008000800 */
[----:B--2---:R-:W-:Y:S02]  /*0270*/  MOV R38, UR4 ;  /* 0x0000000400267c02 */ /* 0x004fe40008000f00 */
.L_x_2:
[----:B------:R-:W-:Y:S01]  /*0280*/  IMAD.U32 R0, RZ, RZ, UR13 ;  /* 0x0000000dff007e24 */ /* 0x000fe2000f8e00ff */
[----:B------:R-:W-:Y:S04]  /*0290*/  BSSY.RECONVERGENT B0, `(.L_x_4) ;  /* 0x000000c000007945 */ /* 0x000fe80003800200 */
[C---:B------:R-:W-:Y:S02]  /*02a0*/  ISETP.NE.OR P2, PT, R0.reuse, 0x1, !P1 ;  /* 0x000000010000780c */ /* 0x040fe40004f45670 */
[----:B------:R-:W-:-:S11]  /*02b0*/  ISETP.NE.OR P0, PT, R0, 0x3, !P1 ;  /* 0x000000030000780c */ /* 0x000fd60004f05670 */
[----:B------:R-:W-:Y:S05]  /*02c0*/  @P2 BRA `(.L_x_5) ;  /* 0x0000000000202947 */ /* 0x000fea0003800000 */
[----:B------:R-:W3:Y:S02]  /*02d0*/  LDCU.64 UR4, c[0x0][0x348] ;  /* 0x00006900ff0477ac */ /* 0x000ee40008000a00 */
[----:B---3--:R-:W-:Y:S02]  /*02e0*/  UIADD3 UR6, UP1, UPT, UR4, 0x80, URZ ;  /* 0x0000008004067890 */ /* 0x008fe4000ff3e0ff */
[----:B------:R-:W-:Y:S02]  /*02f0*/  UIADD3 UR4, UP0, UPT, UR4, 0x180, URZ ;  /* 0x0000018004047890 */ /* 0x000fe4000ff1e0ff */
[----:B------:R-:W-:Y:S02]  /*0300*/  UIADD3.X UR7, UPT, UPT, URZ, UR5, URZ, UP1, !UPT ;  /* 0x00000005ff077290 */ /* 0x000fe40008ffe4ff */
[----:B------:R-:W-:-:S07]  /*0310*/  UIADD3.X UR5, UPT, UPT, URZ, UR5, URZ, UP0, !UPT ;  /* 0x00000005ff057290 */ /* 0x000fce00087fe4ff */
[----:B------:R3:W-:Y:S02]  /*0320*/  UTMACCTL.PF [UR6] ;  /* 0x00000000060079b9 */ /* 0x0007e40008040000 */
[----:B------:R3:W-:Y:S02]  /*0330*/  UTMACCTL.PF [UR4] ;  /* 0x00000000040079b9 */ /* 0x0007e40008040000 */
[----:B---3--:R-:W-:Y:S01]  /*0340*/  NOP ;  /* 0x0000000000007918 */ /* 0x008fe20000000000 */
.L_x_5:
[----:B------:R-:W-:Y:S05]  /*0350*/  BSYNC.RECONVERGENT B0 ;  /* 0x0000000000007941 */ /* 0x000fea0003800200 */
.L_x_4:
[----:B------:R-:W-:Y:S04]  /*0360*/  BSSY.RECONVERGENT B0, `(.L_x_6) ;  /* 0x000000a000007945 */ /* 0x000fe80003800200 */
        /* <DEDUP_REMOVED lines=9> */
.L_x_7:
[----:B------:R-:W-:Y:S05]  /*0400*/  BSYNC.RECONVERGENT B0 ;  /* 0x0000000000007941 */ /* 0x000fea0003800200 */
.L_x_6:
[----:B------:R-:W3:Y:S01]  /*0410*/  LDCU.64 UR4, c[0x0][0x888] ;  /* 0x00011100ff0477ac */ /* 0x000ee20008000a00 */
[----:B------:R-:W-:Y:S02]  /*0420*/  UISETP.EQ.U32.AND UP1, UPT, UR8, URZ, UPT ;  /* 0x000000ff0800728c */ /* 0x000fe4000bf22070 */
[----:B------:R-:W-:Y:S02]  /*0430*/  UPLOP3.LUT UP3, UPT, UPT, UPT, UPT, 0x80, 0x8 ;  /* 0x000000000008789c */ /* 0x000fe40003f6f070 */
[----:B---3--:R-:W-:-:S04]  /*0440*/  UISETP.NE.U32.AND UP0, UPT, UR4, URZ, UPT ;  /* 0x000000ff0400728c */ /* 0x008fc8000bf05070 */
[----:B------:R-:W-:-:S04]  /*0450*/  UISETP.NE.AND.EX UP0, UPT, UR5, URZ, UPT, UP0 ;  /* 0x000000ff0500728c */ /* 0x000fc8000bf05300 */
[----:B------:R-:W-:-:S04]  /*0460*/  UISETP.EQ.OR.EX UP2, UPT, UR9, URZ, !UP0, UP1 ;  /* 0x000000ff0900728c */ /* 0x000fc8000c742710 */
[----:B------:R-:W-:-:S06]  /*0470*/  UP2UR UR4, UPR, URZ, 0x4 ;  /* 0x00000004ff047883 */ /* 0x000fcc0008000000 */
[----:B------:R-:W-:Y:S01]  /*0480*/  MOV R89, UR4 ;  /* 0x0000000400597c02 */ /* 0x000fe20008000f00 */
[----:B------:R-:W-:Y:S06]  /*0490*/  BRA.U !UP2, `(.L_x_8) ;  /* 0x000000010a207547 */ /* 0x000fec000b800000 */
[----:B------:R-:W-:Y:S01]  /*04a0*/  UISETP.NE.U32.AND UP1, UPT, UR8, URZ, UPT ;  /* 0x000000ff0800728c */ /* 0x000fe2000bf25070 */
[----:B-----5:R-:W-:Y:S01]  /*04b0*/  FSETP.NEU.AND P0, PT, R41, RZ, PT ;  /* 0x000000ff2900720b */ /* 0x020fe20003f0d000 */
[----:B------:R-:W-:Y:S02]  /*04c0*/  USEL UR4, URZ, 0xffffffff, UP0 ;  /* 0xffffffffff047887 */ /* 0x000fe40008000000 */
[----:B------:R-:W-:-:S10]  /*04d0*/  UISETP.NE.AND.EX UP1, UPT, UR9, URZ, UPT, UP1 ;  /* 0x000000ff0900728c */ /* 0x000fd4000bf25310 */
[----:B------:R-:W-:Y:S01]  /*04e0*/  VOTEU.ANY UP0, P0 ;  /* 0x0000000000ff7886 */ /* 0x000fe20000000100 */
[----:B------:R-:W-:-:S04]  /*04f0*/  @!UP1 USEL UR4, URZ, 0xffffffff, UP0 ;  /* 0xffffffffff049887 */ /* 0x000fc80008000000 */
[----:B------:R-:W-:-:S04]  /*0500*/  ULOP3.LUT UR4, UR4, 0x1, URZ, 0xc0, !UPT ;  /* 0x0000000104047892 */ /* 0x000fc8000f8ec0ff */
[----:B------:R-:W-:-:S11]  /*0510*/  UISETP.NE.U32.AND UP3, UPT, UR4, 0x1, UPT ;  /* 0x000000010400788c */ /* 0x000fd6000bf65070 */
.L_x_8:
[----:B------:R-:W3:Y:S01]  /*0520*/  SHFL.IDX PT, R0, R87, RZ, 0x1f ;  /* 0x00001fff57007589 */ /* 0x000ee200000e0000 */
[----:B------:R-:W-:-:S04]  /*0530*/  UISETP.NE.AND UP0, UPT, UR13, 0x2, UPT ;  /* 0x000000020d00788c */ /* 0x000fc8000bf05270 */
[----:B------:R-:W-:Y:S02]  /*0540*/  UISETP.EQ.AND UP1, UPT, UR27, URZ, !UP0 ;  /* 0x000000ff1b00728c */ /* 0x000fe4000c722270 */
[----:B------:R-:W-:-:S04]  /*0550*/  USEL UR53, URZ, 0x1, UP0 ;  /* 0x00000001ff357887 */ /* 0x000fc80008000000 */
[----:B------:R-:W-:Y:S02]  /*0560*/  PLOP3.LUT P3, PT, P1, PT, UP1, 0x80, 0x8 ;  /* 0x000000000008781c */ /* 0x000fe40000f6f018 */
[----:B---3--:R-:W-:-:S13]  /*0570*/  ISETP.NE.AND P0, PT, R0, RZ, PT ;  /* 0x000000ff0000720c */ /* 0x008fda0003f05270 */
[----:B------:R-:W-:Y:S05]  /*0580*/  @P0 BRA `(.L_x_9) ;  /* 0x0000000400480947 */ /* 0x000fea0003800000 */
[----:B------:R-:W-:Y:S01]  /*0590*/  ELECT P0, URZ, PT ;  /* 0x0000000000ff782f */ /* 0x000fe20003800000 */
[----:B------:R-:W-:-:S12]  /*05a0*/  BSSY.RECONVERGENT B0, `(.L_x_9) ;  /* 0x0000050000007945 */ /* 0x000fd80003800200 */
[----:B------:R-:W-:Y:S05]  /*05b0*/  @!P0 BRA `(.L_x_10) ;  /* 0x0000000400388947 */ /* 0x000fea0003800000 */
[----:B------:R-:W-:Y:S01]  /*05c0*/  UMOV UR4, 0x400 ;  /* 0x0000040000047882 */ /* 0x000fe20000000000 */
[----:B------:R-:W-:Y:S01]  /*05d0*/  UMOV UR8, 0x1 ;  /* 0x0000000100087882 */ /* 0x000fe20000000000 */
[----:B------:R-:W-:Y:S01]  /*05e0*/  UMOV UR6, 0x2 ;  /* 0x0000000200067882 */ /* 0x000fe20000000000 */
[----:B------:R-:W-:Y:S02]  /*05f0*/  ULEA UR4, UR58, UR4, 0x18 ;  /* 0x000000043a047291 */ /* 0x000fe4000f8ec0ff */
[----:B------:R-:W-:-:S04]  /*0600*/  UIADD3 UR8, UPT, UPT, -UR8, 0x100000, URZ ;  /* 0x0010000008087890 */ /* 0x000fc8000fffe1ff */
[----:B------:R-:W-:Y:S02]  /*0610*/  USHF.L.U32 UR9, UR8, 0xb, URZ ;  /* 0x0000000b08097899 */ /* 0x000fe400080006ff */
[----:B------:R-:W-:Y:S02]  /*0620*/  USHF.L.U32 UR8, UR8, 0x1, URZ ;  /* 0x0000000108087899 */ /* 0x000fe400080006ff */
[----:B------:R-:W-:-:S04]  /*0630*/  UIADD3 UR6, UPT, UPT, -UR6, 0x100000, URZ ;  /* 0x0010000006067890 */ /* 0x000fc8000fffe1ff */
[----:B------:R-:W-:Y:S02]  /*0640*/  USHF.L.U32 UR7, UR6, 0xb, URZ ;  /* 0x0000000b06077899 */ /* 0x000fe400080006ff */
[----:B------:R-:W-:Y:S01]  /*0650*/  USHF.L.U32 UR6, UR6, 0x1, URZ ;  /* 0x0000000106067899 */ /* 0x000fe200080006ff */
[----:B------:R-:W3:Y:S03]  /*0660*/  FENCE.VIEW.ASYNC.S ;  /* 0x00000000000073c6 */ /* 0x000ee60000000000 */
[----:B---3--:R3:W4:Y:S08]  /*0670*/  SYNCS.EXCH.64 URZ, [UR4], UR8 ;  /* 0x0000000804ff75b2 */ /* 0x0087300008000100 */
[----:B------:R3:W1:Y:S01]  /*0680*/  SYNCS.EXCH.64 URZ, [UR4+0x108], UR6 ;  /* 0x0001080604ff75b2 */ /* 0x0006620008000100 */
        /* <DEDUP_REMOVED lines=63> */
[----:B------:R3:W1:Y:S02]  /*0a80*/  SYNCS.EXCH.64 URZ, [UR4+0x208], UR6 ;  /* 0x0002080604ff75b2 */ /* 0x0006640008000100 */
[----:B---34-:R-:W-:Y:S01]  /*0a90*/  NOP ;  /* 0x0000000000007918 */ /* 0x018fe20000000000 */
.L_x_10:
[----:B------:R-:W-:Y:S05]  /*0aa0*/  BSYNC.RECONVERGENT B0 ;  /* 0x0000000000007941 */ /* 0x000fea0003800200 */
.L_x_9:
[----:B------:R-:W3:Y:S01]  /*0ab0*/  SHFL.IDX PT, R0, R87, RZ, 0x1f ;  /* 0x00001fff57007589 */ /* 0x000ee200000e0000 */
[----:B------:R-:W-:Y:S01]  /*0ac0*/  NOP ;  /* 0x0000000000007918 */ /* 0x000fe20000000000 */
[----:B---3--:R-:W-:-:S13]  /*0ad0*/  ISETP.NE.AND P0, PT, R0, 0x1, PT ;  /* 0x000000010000780c */ /* 0x008fda0003f05270 */
[----:B------:R-:W-:Y:S05]  /*0ae0*/  @P0 BRA `(.L_x_11) ;  /* 0x0000000000540947 */ /* 0x000fea0003800000 */
        /* <DEDUP_REMOVED lines=10> */
[----:B------:R-:W-:Y:S01]  /*0b90*/  ELECT P0, URZ, PT ;  /* 0x0000000000ff782f */ /* 0x000fe20003800000 */
[----:B------:R-:W3:Y:S02]  /*0ba0*/  FENCE.VIEW.ASYNC.S ;  /* 0x00000000000073c6 */ /* 0x000ee40000000000 */
[----:B---3--:R3:W4:Y:S08]  /*0bb0*/  SYNCS.EXCH.64 URZ, [UR4+0x210], UR8 ;  /* 0x0002100804ff75b2 */ /* 0x0087300008000100 */
[----:B------:R3:W1:Y:S01]  /*0bc0*/  SYNCS.EXCH.64 URZ, [UR4+0x230], UR6 ;  /* 0x0002300604ff75b2 */ /* 0x0006620008000100 */
[----:B------:R3:W1:Y:S01]  /*0bd0*/  SYNCS.EXCH.64 URZ, [UR4+0x218], UR8 ;  /* 0x0002180804ff75b2 */ /* 0x0006620008000100 */
[----:B------:R3:W1:Y:S01]  /*0be0*/  SYNCS.EXCH.64 URZ, [UR4+0x238], UR6 ;  /* 0x0002380604ff75b2 */ /* 0x0006620008000100 */
[----:B------:R3:W1:Y:S01]  /*0bf0*/  SYNCS.EXCH.64 URZ, [UR4+0x220], UR8 ;  /* 0x0002200804ff75b2 */ /* 0x0006620008000100 */
[----:B------:R3:W1:Y:S01]  /*0c00*/  SYNCS.EXCH.64 URZ, [UR4+0x240], UR6 ;  /* 0x0002400604ff75b2 */ /* 0x0006620008000100 */
[----:B------:R3:W1:Y:S01]  /*0c10*/  SYNCS.EXCH.64 URZ, [UR4+0x228], UR8 ;  /* 0x0002280804ff75b2 */ /* 0x0006620008000100 */
[----:B------:R3:W1:Y:S01]  /*0c20*/  SYNCS.EXCH.64 URZ, [UR4+0x248], UR6 ;  /* 0x0002480604ff75b2 */ /* 0x0006620008000100 */
[----:B------:R-:W-:Y:S01]  /*0c30*/  NOP ;  /* 0x0000000000007918 */ /* 0x000fe20000000000 */
.L_x_11:
[----:B------:R-:W2:Y:S01]  /*0c40*/  SHFL.IDX PT, R0, R87, RZ, 0x1f ;  /* 0x00001fff57007589 */ /* 0x000ea200000e0000 */
[----:B------:R-:W-:Y:S01]  /*0c50*/  NOP ;  /* 0x0000000000007918 */ /* 0x000fe20000000000 */
[----:B--2---:R-:W-:-:S13]  /*0c60*/  ISETP.NE.AND P0, PT, R0, 0x3, PT ;  /* 0x000000030000780c */ /* 0x004fda0003f05270 */
[----:B------:R-:W-:Y:S05]  /*0c70*/  @P0 BRA `(.L_x_12) ;  /* 0x00000000002c0947 */ /* 0x000fea0003800000 */
[----:B---3--:R-:W-:Y:S01]  /*0c80*/  UMOV UR4, 0x400 ;  /* 0x0000040000047882 */ /* 0x008fe20000000000 */
[----:B------:R-:W-:Y:S01]  /*0c90*/  UMOV UR5, 0x20 ;  /* 0x0000002000057882 */ /* 0x000fe20000000000 */
[----:B------:R-:W-:Y:S02]  /*0ca0*/  ULEA UR6, UR58, UR4, 0x18 ;  /* 0x000000043a067291 */ /* 0x000fe4000f8ec0ff */
[----:B------:R-:W-:-:S04]  /*0cb0*/  UIADD3 UR4, UPT, UPT, -UR5, 0x100000, URZ ;  /* 0x0010000005047890 */ /* 0x000fc8000fffe1ff */
[----:B------:R-:W-:Y:S02]  /*0cc0*/  USHF.L.U32 UR5, UR4, 0xb, URZ ;  /* 0x0000000b04057899 */ /* 0x000fe400080006ff */
[----:B------:R-:W-:Y:S01]  /*0cd0*/  USHF.L.U32 UR4, UR4, 0x1, URZ ;  /* 0x0000000104047899 */ /* 0x000fe200080006ff */
[----:B------:R-:W-:Y:S01]  /*0ce0*/  ELECT P0, URZ, PT ;  /* 0x0000000000ff782f */ /* 0x000fe20003800000 */
[----:B------:R-:W2:Y:S10]  /*0cf0*/  FENCE.VIEW.ASYNC.S ;  /* 0x00000000000073c6 */ /* 0x000eb40000000000 */
[----:B--2---:R2:W3:Y:S01]  /*0d00*/  SYNCS.EXCH.64 URZ, [UR6+0x250], UR4 ;  /* 0x0002500406ff75b2 */ /* 0x0044e20008000100 */
[----:B------:R2:W1:Y:S01]  /*0d10*/  SYNCS.EXCH.64 URZ, [UR6+0x258], UR4 ;  /* 0x0002580406ff75b2 */ /* 0x0004620008000100 */
[----:B------:R-:W-:Y:S01]  /*0d20*/  NOP ;  /* 0x0000000000007918 */ /* 0x000fe20000000000 */
.L_x_12:
[----:B------:R-:W4:Y:S01]  /*0d30*/  SHFL.IDX PT, R0, R87, RZ, 0x1f ;  /* 0x00001fff57007589 */ /* 0x000f2200000e0000 */
[----:B------:R-:W-:Y:S01]  /*0d40*/  NOP ;  /* 0x0000000000007918 */ /* 0x000fe20000000000 */
[----:B----4-:R-:W-:-:S13]  /*0d50*/  ISETP.NE.AND P0, PT, R0, 0x4, PT ;  /* 0x000000040000780c */ /* 0x010fda0003f05270 */
[----:B------:R-:W-:Y:S05]  /*0d60*/  @P0 BRA `(.L_x_13) ;  /* 0x0000000000480947 */ /* 0x000fea0003800000 */
[----:B--23--:R-:W-:Y:S01]  /*0d70*/  UMOV UR4, 0x3a0 ;  /* 0x000003a000047882 */ /* 0x00cfe20000000000 */
[----:B------:R-:W-:Y:S01]  /*0d80*/  UMOV UR6, 0x400 ;  /* 0x0000040000067882 */ /* 0x000fe20000000000 */
[----:B------:R-:W-:Y:S01]  /*0d90*/  USEL UR4, UR4, 0x320, UP3 ;  /* 0x0000032004047887 */ /* 0x000fe20009800000 */
        /* <DEDUP_REMOVED lines=9> */
[----:B------:R-:W2:Y:S02]  /*0e30*/  FENCE.VIEW.ASYNC.S ;  /* 0x00000000000073c6 */ /* 0x000ea40000000000 */
[----:B--2---:R4:W2:Y:S08]  /*0e40*/  SYNCS.EXCH.64 URZ, [UR6+0x260], UR8 ;  /* 0x0002600806ff75b2 */ /* 0x0048b00008000100 */
[----:B------:R4:W3:Y:S01]  /*0e50*/  SYNCS.EXCH.64 URZ, [UR6+0x270], UR4 ;  /* 0x0002700406ff75b2 */ /* 0x0008e20008000100 */
[----:B------:R4:W1:Y:S01]  /*0e60*/  SYNCS.EXCH.64 URZ, [UR6+0x268], UR8 ;  /* 0x0002680806ff75b2 */ /* 0x0008620008000100 */
[----:B------:R4:W1:Y:S02]  /*0e70*/  SYNCS.EXCH.64 URZ, [UR6+0x278], UR4 ;  /* 0x0002780406ff75b2 */ /* 0x0008640008000100 */
[----:B----4-:R-:W-:Y:S01]  /*0e80*/  NOP ;  /* 0x0000000000007918 */ /* 0x010fe20000000000 */
.L_x_13:
[----:B------:R-:W4:Y:S01]  /*0e90*/  SHFL.IDX PT, R0, R87, RZ, 0x1f ;  /* 0x00001fff57007589 */ /* 0x000f2200000e0000 */
[----:B------:R-:W-:Y:S01]  /*0ea0*/  NOP ;  /* 0x0000000000007918 */ /* 0x000fe20000000000 */
[----:B----4-:R-:W-:-:S13]  /*0eb0*/  ISETP.NE.AND P0, PT, R0, 0x5, PT ;  /* 0x000000050000780c */ /* 0x010fda0003f05270 */
[----:B------:R-:W-:Y:S05]  /*0ec0*/  @P0 BRA `(.L_x_14) ;  /* 0x0000000000540947 */ /* 0x000fea0003800000 */
[----:B--23--:R-:W-:Y:S01]  /*0ed0*/  UMOV UR4, 0x400 ;  /* 0x0000040000047882 */ /* 0x00cfe20000000000 */
        /* <DEDUP_REMOVED lines=14> */
[----:B------:R4:W1:Y:S01]  /*0fc0*/  SYNCS.EXCH.64 URZ, [UR4+0x2a8], UR8 ;  /* 0x0002a80804ff75b2 */ /* 0x0008620008000100 */
[----:B------:R4:W1:Y:S01]  /*0fd0*/  SYNCS.EXCH.64 URZ, [UR4+0x290], UR6 ;  /* 0x0002900604ff75b2 */ /* 0x0008620008000100 */
[----:B------:R4:W1:Y:S01]  /*0fe0*/  SYNCS.EXCH.64 URZ, [UR4+0x2b0], UR8 ;  /* 0x0002b00804ff75b2 */ /* 0x0008620008000100 */
[----:B------:R4:W1:Y:S01]  /*0ff0*/  SYNCS.EXCH.64 URZ, [UR4+0x298], UR6 ;  /* 0x0002980604ff75b2 */ /* 0x0008620008000100 */
[----:B------:R4:W1:Y:S02]  /*1000*/  SYNCS.EXCH.64 URZ, [UR4+0x2b8], UR8 ;  /* 0x0002b80804ff75b2 */ /* 0x0008640008000100 */
[----:B----4-:R-:W-:Y:S01]  /*1010*/  NOP ;  /* 0x0000000000007918 */ /* 0x010fe20000000000 */
.L_x_14:
[----:B------:R-:W4:Y:S01]  /*1020*/  SHFL.IDX PT, R0, R87, RZ, 0x1f ;  /* 0x00001fff57007589 */ /* 0x000f2200000e0000 */
[----:B------:R-:W-:Y:S01]  /*1030*/  ISETP.NE.OR P1, PT, RZ, UR13, !P1 ;  /* 0x0000000dff007c0c */ /* 0x000fe2000cf25670 */
[----:B------:R-:W-:Y:S01]  /*1040*/  NOP ;  /* 0x0000000000007918 */ /* 0x000fe20000000000 */
[----:B----4-:R-:W-:-:S13]  /*1050*/  ISETP.NE.AND P0, PT, R0, 0x3, PT ;  /* 0x000000030000780c */ /* 0x010fda0003f05270 */
[----:B------:R-:W-:Y:S05]  /*1060*/  @P0 BRA `(.L_x_15) ;  /* 0x0000000000340947 */ /* 0x000fea0003800000 */
[----:B--23--:R-:W-:Y:S01]  /*1070*/  UMOV UR4, 0x400 ;  /* 0x0000040000047882 */ /* 0x00cfe20000000000 */
[----:B------:R-:W-:Y:S01]  /*1080*/  UMOV UR6, 0x20 ;  /* 0x0000002000067882 */ /* 0x000fe20000000000 */
[----:B------:R-:W-:Y:S02]  /*1090*/  ULEA UR4, UR58, UR4, 0x18 ;  /* 0x000000043a047291 */ /* 0x000fe4000f8ec0ff */
[----:B------:R-:W-:-:S04]  /*10a0*/  UIADD3 UR6, UPT, UPT, -UR6, 0x100000, URZ ;  /* 0x0010000006067890 */ /* 0x000fc8000fffe1ff */
[----:B------:R-:W-:Y:S02]  /*10b0*/  USHF.L.U32 UR7, UR6, 0xb, URZ ;  /* 0x0000000b06077899 */ /* 0x000fe400080006ff */
[----:B------:R-:W-:Y:S01]  /*10c0*/  USHF.L.U32 UR6, UR6, 0x1, URZ ;  /* 0x0000000106067899 */ /* 0x000fe200080006ff */
[----:B------:R-:W-:Y:S01]  /*10d0*/  ELECT P0, URZ, PT ;  /* 0x0000000000ff782f */ /* 0x000fe20003800000 */
[----:B------:R-:W2:Y:S10]  /*10e0*/  FENCE.VIEW.ASYNC.S ;  /* 0x00000000000073c6 */ /* 0x000eb40000000000 */
[----:B--2---:R4:W2:Y:S01]  /*10f0*/  SYNCS.EXCH.64 URZ, [UR4+0x2c0], UR6 ;  /* 0x0002c00604ff75b2 */ /* 0x0048a20008000100 */
[----:B------:R4:W3:Y:S01]  /*1100*/  SYNCS.EXCH.64 URZ, [UR4+0x2d0], UR6 ;  /* 0x0002d00604ff75b2 */ /* 0x0008e20008000100 */
[----:B------:R4:W1:Y:S01]  /*1110*/  SYNCS.EXCH.64 URZ, [UR4+0x2c8], UR6 ;  /* 0x0002c80604ff75b2 */ /* 0x0008620008000100 */
[----:B------:R4:W1:Y:S02]  /*1120*/  SYNCS.EXCH.64 URZ, [UR4+0x2d8], UR6 ;  /* 0x0002d80604ff75b2 */ /* 0x0008640008000100 */
[----:B----4-:R-:W-:Y:S01]  /*1130*/  NOP ;  /* 0x0000000000007918 */ /* 0x010fe20000000000 */
.L_x_15:
[----:B------:R-:W-:Y:S01]  /*1140*/  VOTEU.ALL UP0, P1 ;  /* 0x0000000000ff7886 */ /* 0x000fe20000800000 */
[----:B--23--:R-:W-:Y:S01]  /*1150*/  UMOV UR4, 0x20 ;  /* 0x0000002000047882 */ /* 0x00cfe20000000000 */
[----:B------:R-:W2:Y:S01]  /*1160*/  LDCU UR7, c[0x0][0x36c] ;  /* 0x00006d80ff0777ac */ /* 0x000ea20008000800 */
[----:B------:R-:W-:Y:S01]  /*1170*/  NOP ;  /* 0x0000000000007918 */ /* 0x000fe20000000000 */
[----:B------:R-:W-:Y:S01]  /*1180*/  LOP3.LUT R0, R97, 0x1f, RZ, 0xc0, !PT ;  /* 0x0000001f61007812 */ /* 0x000fe200078ec0ff */
[----:B------:R-:W-:Y:S01]  /*1190*/  @!UP0 UMOV UR6, 0x400 ;  /* 0x0000040000068882 */ /* 0x000fe20000000000 */
[----:B------:R-:W-:-:S04]  /*11a0*/  @!UP0 UIADD3 UR4, UPT, UPT, -UR4, 0x100000, URZ ;  /* 0x0010000004048890 */ /* 0x000fc8000fffe1ff */
[----:B------:R-:W-:Y:S02]  /*11b0*/  @!UP0 USHF.L.U32 UR5, UR4, 0xb, URZ ;  /* 0x0000000b04058899 */ /* 0x000fe400080006ff */
[----:B------:R-:W-:Y:S02]  /*11c0*/  @!UP0 USHF.L.U32 UR4, UR4, 0x1, URZ ;  /* 0x0000000104048899 */ /* 0x000fe400080006ff */
[----:B------:R-:W-:Y:S01]  /*11d0*/  @!UP0 ULEA UR6, UR58, UR6, 0x18 ;  /* 0x000000063a068291 */ /* 0x000fe2000f8ec0ff */
[----:B------:R-:W-:Y:S01]  /*11e0*/  VOTEU.ALL UP0, P1 ;  /* 0x0000000000ff7886 */ /* 0x000fe20000800000 */
[----:B------:R-:W-:Y:S02]  /*11f0*/  UISETP.NE.AND UP4, UPT, UR13, URZ, UPT ;  /* 0x000000ff0d00728c */ /* 0x000fe4000bf85270 */
[----:B--2---:R-:W-:Y:S01]  /*1200*/  UISETP.EQ.U32.AND UP5, UPT, UR7, 0x1, UPT ;  /* 0x000000010700788c */ /* 0x004fe2000bfa2070 */
[----:B------:R-:W2:Y:S07]  /*1210*/  FENCE.VIEW.ASYNC.S ;  /* 0x00000000000073c6 */ /* 0x000eae0000000000 */
[----:B--2---:R2:W3:Y:S01]  /*1220*/  @!UP0 SYNCS.EXCH.64 URZ, [UR6+0x2e0], UR4 ;  /* 0x0002e00406ff85b2 */ /* 0x0044e20008000100 */
[----:B------:R-:W-:Y:S05]  /*1230*/  BRA.U !UP5, `(.L_x_16) ;  /* 0x000000010d087547 */ /* 0x000fea000b800000 */
[----:B-1-3--:R-:W-:Y:S01]  /*1240*/  UCGABAR_ARV ;  /* 0x00000000000079c7 */ /* 0x00afe20008000000 */
[----:B------:R-:W-:Y:S05]  /*1250*/  BRA `(.L_x_17) ;  /* 0x0000000000047947 */ /* 0x000fea0003800000 */
.L_x_16:
[----:B-1-3--:R-:W-:Y:S01]  /*1260*/  NOP ;  /* 0x0000000000007918 */ /* 0x00afe20000000000 */
.L_x_17:
[----:B------:R-:W1:Y:S01]  /*1270*/  S2UR UR19, SR_CTAID.X ;  /* 0x00000000001379c3 */ /* 0x000e620000002500 */
[----:B------:R-:W-:-:S05]  /*1280*/  CS2R.32 R88, SR_CgaSize ;  /* 0x0000000000587805 */ /* 0x000fca0000008a00 */
[----:B------:R-:W-:-:S05]  /*1290*/  IMAD R88, R88, -0xa0, RZ ;  /* 0xffffff6058587824 */ /* 0x000fca00078e02ff */
[----:B--2---:R-:W-:-:S14]  /*12a0*/  R2UR UR5, R88 ;  /* 0x00000000580572ca */ /* 0x004fdc00000e0000 */
[----:B------:R-:W2:Y:S01]  /*12b0*/  LDCU UR5, c[0x0][UR5+0x2b0] ;  /* 0x00005600050577ac */ /* 0x000ea20008000800 */
[----:B------:R-:W-:-:S05]  /*12c0*/  CS2R.32 R88, SR_CgaSize ;  /* 0x0000000000587805 */ /* 0x000fca0000008a00 */
[----:B------:R-:W-:-:S05]  /*12d0*/  IMAD R88, R88, -0xa0, RZ ;  /* 0xffffff6058587824 */ /* 0x000fca00078e02ff */
[----:B------:R-:W-:-:S14]  /*12e0*/  R2UR UR4, R88 ;  /* 0x00000000580472ca */ /* 0x000fdc00000e0000 */
[----:B------:R-:W3:Y:S01]  /*12f0*/  LDCU UR4, c[0x0][UR4+0x2b4] ;  /* 0x00005680040477ac */ /* 0x000ee20008000800 */
[----:B------:R-:W4:Y:S01]  /*1300*/  S2UR UR7, SR_CTAID.Y ;  /* 0x00000000000779c3 */ /* 0x000f220000002600 */
[----:B------:R-:W-:-:S05]  /*1310*/  CS2R.32 R88, SR_CgaSize ;  /* 0x0000000000587805 */ /* 0x000fca0000008a00 */
[----:B------:R-:W-:-:S05]  /*1320*/  IMAD R88, R88, -0xa0, RZ ;  /* 0xffffff6058587824 */ /* 0x000fca00078e02ff */
[----:B------:R-:W-:-:S14]  /*1330*/  R2UR UR8, R88 ;  /* 0x00000000580872ca */ /* 0x000fdc00000e0000 */
[----:B------:R-:W3:Y:S01]  /*1340*/  LDCU UR8, c[0x0][UR8+0x2a0] ;  /* 0x00005400080877ac */ /* 0x000ee20008000800 */
[----:B------:R-:W-:Y:S01]  /*1350*/  UISETP.GT.U32.AND UP0, UPT, UR27, 0xffff, UPT ;  /* 0x0000ffff1b00788c */ /* 0x000fe2000bf04070 */
[----:B------:R-:W3:Y:S01]  /*1360*/  LDCU UR18, c[0x0][0xb24] ;  /* 0x00016480ff1277ac */ /* 0x000ee20008000800 */
[----:B------:R-:W1:Y:S01]  /*1370*/  S2UR UR36, SR_CTAID.Z ;  /* 0x00000000002479c3 */ /* 0x000e620000002700 */
[----:B------:R-:W-:-:S05]  /*1380*/  CS2R.32 R88, SR_CgaSize ;  /* 0x0000000000587805 */ /* 0x000fca0000008a00 */
[----:B------:R-:W-:-:S05]  /*1390*/  IMAD R88, R88, -0xa0, RZ ;  /* 0xffffff6058587824 */ /* 0x000fca00078e02ff */
[----:B------:R-:W-:-:S14]  /*13a0*/  R2UR UR59, R88 ;  /* 0x00000000583b72ca */ /* 0x000fdc00000e0000 */
[----:B------:R-:W3:Y:S01]  /*13b0*/  LDCU UR59, c[0x0][UR59+0x2a4] ;  /* 0x000054803b3b77ac */ /* 0x000ee20008000800 */
[----:B------:R-:W-:Y:S01]  /*13c0*/  USHF.L.U32 UR28, UR58, 0x9, URZ ;  /* 0x000000093a1c7899 */ /* 0x000fe200080006ff */
[----:B-1----:R-:W-:Y:S01]  /*13d0*/  I2FP.F32.U32 R3, UR19 ;  /* 0x0000001300037c45 */ /* 0x002fe20008201000 */
[----:B------:R-:W-:Y:S01]  /*13e0*/  UMOV UR30, 0x5 ;  /* 0x00000005001e7882 */ /* 0x000fe20000000000 */
[----:B------:R-:W1:Y:S03]  /*13f0*/  LDCU UR45, c[0x0][0xb24] ;  /* 0x00016480ff2d77ac */ /* 0x000e660008000800 */
[----:B--2---:R-:W-:Y:S01]  /*1400*/  FMUL R3, R3, UR5 ;  /* 0x0000000503037c20 */ /* 0x004fe20008400000 */
[----:B------:R-:W-:Y:S01]  /*1410*/  USEL UR5, UR27, 0xffff, !UP0 ;  /* 0x0000ffff1b057887 */ /* 0x000fe2000c000000 */
[----:B----4-:R-:W-:Y:S01]  /*1420*/  I2FP.F32.U32 R2, UR7 ;  /* 0x0000000700027c45 */ /* 0x010fe20008201000 */
[----:B------:R-:W2:Y:S03]  /*1430*/  LDCU UR26, c[0x0][0xb30] ;  /* 0x00016600ff1a77ac */ /* 0x000ea60008000800 */
[----:B------:R-:W4:Y:S01]  /*1440*/  F2I.U32.TRUNC.NTZ R3, R3 ;  /* 0x0000000300037305 */ /* 0x000f22000020f000 */
[----:B---3--:R-:W-:Y:S01]  /*1450*/  FMUL R2, R2, UR4 ;  /* 0x0000000402027c20 */ /* 0x008fe20008400000 */
[----:B------:R-:W-:-:S02]  /*1460*/  ULOP3.LUT UR24, UR5, 0xffff, URZ, 0xc0, !UPT ;  /* 0x0000ffff05187892 */ /* 0x000fc4000f8ec0ff */
[----:B------:R-:W-:Y:S01]  /*1470*/  UISETP.GE.AND UP2, UPT, UR18, 0x1, UPT ;  /* 0x000000011200788c */ /* 0x000fe2000bf46270 */
[----:B------:R-:W-:-:S03]  /*1480*/  UMOV UR32, UR7 ;  /* 0x0000000700207c82 */ /* 0x000fc60008000000 */
[----:B------:R-:W3:Y:S01]  /*1490*/  F2I.U32.TRUNC.NTZ R2, R2 ;  /* 0x0000000200027305 */ /* 0x000ee2000020f000 */
[----:B------:R-:W-:Y:S01]  /*14a0*/  UMOV UR20, UR19 ;  /* 0x0000001300147c82 */ /* 0x000fe20008000000 */
[----:B----4-:R-:W-:Y:S02]  /*14b0*/  R2UR UR4, R3 ;  /* 0x00000000030472ca */ /* 0x010fe400000e0000 */
[----:B------:R-:W-:Y:S02]  /*14c0*/  PRMT R3, RZ, 0x7610, R3 ;  /* 0x00007610ff037816 */ /* 0x000fe40000000003 */
[----:B---3--:R-:W-:Y:S02]  /*14d0*/  R2UR UR6, R2 ;  /* 0x00000000020672ca */ /* 0x008fe400000e0000 */
[----:B------:R-:W-:-:S07]  /*14e0*/  PRMT R2, RZ, 0x7610, R2 ;  /* 0x00007610ff027816 */ /* 0x000fce0000000002 */
[----:B------:R-:W-:-:S04]  /*14f0*/  UIADD3 UR5, UPT, UPT, -UR4, URZ, URZ ;  /* 0x000000ff04057290 */ /* 0x000fc8000fffe1ff */
[----:B------:R-:W-:Y:S02]  /*1500*/  UIMAD UR5, UR8, UR5, UR19 ;  /* 0x00000005080572a4 */ /* 0x000fe4000f8e0213 */
[----:B------:R-:W-:-:S04]  /*1510*/  UIADD3 UR4, UPT, UPT, -UR6, URZ, URZ ;  /* 0x000000ff06047290 */ /* 0x000fc8000fffe1ff */
[----:B------:R-:W-:Y:S01]  /*1520*/  IMAD.U32 R88, RZ, RZ, UR5 ;  /* 0x00000005ff587e24 */ /* 0x000fe2000f8e00ff */
[----:B------:R-:W-:Y:S01]  /*1530*/  UIMAD UR59, UR59, UR4, UR7 ;  /* 0x000000043b3b72a4 */ /* 0x000fe2000f8e0207 */
[----:B-12---:R-:W-:Y:S11]  /*1540*/  BRA.U UP4, `(.L_x_18) ;  /* 0x0000000104407547 */ /* 0x006ff6000b800000 */
[----:B------:R-:W-:-:S13]  /*1550*/  R2UR UR4, R88 ;  /* 0x00000000580472ca */ /* 0x000fda00000e0000 */
[----:B------:R-:W-:Y:S02]  /*1560*/  UISETP.GT.U32.AND UP0, UPT, UR4, 0x1, UPT ;  /* 0x000000010400788c */ /* 0x000fe4000bf04070 */
[----:B------:R-:W-:Y:S02]  /*1570*/  ULOP3.LUT UR4, UR4, 0xfffffffe, URZ, 0xc0, !UPT ;  /* 0xfffffffe04047892 */ /* 0x000fe4000f8ec0ff */
[----:B------:R-:W-:Y:S02]  /*1580*/  UISETP.NE.AND UP1, UPT, UR59, URZ, UP0 ;  /* 0x000000ff3b00728c */ /* 0x000fe40008725270 */
[----:B------:R-:W-:Y:S02]  /*1590*/  UISETP.NE.AND UP0, UPT, UR59, 0x1, UP0 ;  /* 0x000000013b00788c */ /* 0x000fe40008705270 */
[----:B------:R-:W-:Y:S02]  /*15a0*/  USEL UR7, URZ, 0x1, UP1 ;  /* 0x00000001ff077887 */ /* 0x000fe40008800000 */
[----:B------:R-:W-:-:S02]  /*15b0*/  USEL UR6, URZ, 0x4, UP0 ;  /* 0x00000004ff067887 */ /* 0x000fc40008000000 */
[----:B------:R-:W-:Y:S02]  /*15c0*/  USEL UR5, URZ, 0x2, UP1 ;  /* 0x00000002ff057887 */ /* 0x000fe40008800000 */
[----:B------:R-:W-:Y:S02]  /*15d0*/  ULEA UR4, UR59, UR4, 0x1 ;  /* 0x000000043b047291 */ /* 0x000fe4000f8e08ff */
[----:B------:R-:W-:Y:S02]  /*15e0*/  USEL UR8, URZ, 0x8, UP0 ;  /* 0x00000008ff087887 */ /* 0x000fe40008000000 */
[----:B------:R-:W-:-:S03]  /*15f0*/  UIADD3 UR5, UPT, UPT, UR5, UR6, UR7 ;  /* 0x0000000605057290 */ /* 0x000fc6000fffe007 */
[----:B------:R-:W-:Y:S01]  /*1600*/  UMOV UR6, 0x3 ;  /* 0x0000000300067882 */ /* 0x000fe20000000000 */
[----:B------:R-:W-:Y:S02]  /*1610*/  UIADD3 UR5, UPT, UPT, UR5, UR8, URZ ;  /* 0x0000000805057290 */ /* 0x000fe4000fffe0ff */
[----:B------:R-:W-:-:S04]  /*1620*/  USHF.L.U32 UR4, UR6, UR4, URZ ;  /* 0x0000000406047299 */ /* 0x000fc800080006ff */
[----:B------:R-:W-:Y:S02]  /*1630*/  MOV R3, UR5 ;  /* 0x0000000500037c02 */ /* 0x000fe40008000f00 */
[----:B------:R-:W-:Y:S02]  /*1640*/  IMAD.U32 R2, RZ, RZ, UR4 ;  /* 0x00000004ff027e24 */ /* 0x000fe4000f8e00ff */
.L_x_18:
[----:B------:R-:W-:Y:S05]  /*1650*/  BRA.U !UP2, `(.L_x_19) ;  /* 0x000000010ad07547 */ /* 0x000fea000b800000 */
[----:B------:R-:W1:Y:S01]  /*1660*/  LDCU.128 UR20, c[0x0][0xb10] ;  /* 0x00016200ff1477ac */ /* 0x000e620008000c00 */
[----:B------:R-:W2:Y:S01]  /*1670*/  LDCU UR12, c[0x0][0x370] ;  /* 0x00006e00ff0c77ac */ /* 0x000ea20008000800 */
[----:B------:R-:W3:Y:S01]  /*1680*/  LDCU UR5, c[0x0][0x374] ;  /* 0x00006e80ff0577ac */ /* 0x000ee20008000800 */
[----:B------:R-:W4:Y:S01]  /*1690*/  LDCU UR25, c[0x0][0xb0c] ;  /* 0x00016180ff1977ac */ /* 0x000f220008000800 */
[----:B------:R-:W4:Y:S01]  /*16a0*/  LDCU UR4, c[0x0][0xb20] ;  /* 0x00016400ff0477ac */ /* 0x000f220008000800 */
[----:B------:R-:W4:Y:S01]  /*16b0*/  LDCU.64 UR16, c[0x0][0xb28] ;  /* 0x00016500ff1077ac */ /* 0x000f220008000a00 */
[----:B-1----:R-:W-:Y:S02]  /*16c0*/  UISETP.NE.AND UP0, UPT, UR22, 0x1, UPT ;  /* 0x000000011600788c */ /* 0x002fe4000bf05270 */
[----:B---3--:R-:W-:Y:S02]  /*16d0*/  UIMAD.WIDE.U32 UR6, UR5, UR23, URZ ;  /* 0x00000017050672a5 */ /* 0x008fe4000f8e00ff */
[----:B--2---:R-:W-:-:S02]  /*16e0*/  UIMAD.WIDE.U32 UR8, UR12, UR20, URZ ;  /* 0x000000140c0872a5 */ /* 0x004fc4000f8e00ff */
[----:B----4-:R-:W-:Y:S02]  /*16f0*/  UISETP.NE.AND UP1, UPT, UR25, 0x1, UPT ;  /* 0x000000011900788c */ /* 0x010fe4000bf25270 */
[----:B------:R-:W-:Y:S01]  /*1700*/  UISETP.NE.AND UP2, UPT, UR18, 0x1, UPT ;  /* 0x000000011200788c */ /* 0x000fe2000bf45270 */
[----:B------:R-:W-:Y:S02]  /*1710*/  UMOV UR6, UR7 ;  /* 0x0000000700067c82 */ /* 0x000fe40008000000 */
[----:B------:R-:W-:Y:S01]  /*1720*/  UMOV UR8, UR9 ;  /* 0x0000000900087c82 */ /* 0x000fe20008000000 */
[----:B------:R-:W-:Y:S02]  /*1730*/  @UP0 USHF.R.U32.HI UR5, URZ, UR4, UR6 ;  /* 0x00000004ff050299 */ /* 0x000fe40008011606 */
[----:B------:R-:W-:Y:S02]  /*1740*/  UIMAD.WIDE.U32 UR14, UR32, UR23, URZ ;  /* 0x00000017200e72a5 */ /* 0x000fe4000f8e00ff */
[----:B------:R-:W-:-:S02]  /*1750*/  UIMAD.WIDE.U32 UR6, UR5, UR16, URZ ;  /* 0x00000010050672a5 */ /* 0x000fc4000f8e00ff */
[----:B------:R-:W-:Y:S02]  /*1760*/  @UP1 USHF.R.U32.HI UR12, URZ, UR21, UR8 ;  /* 0x00000015ff0c1299 */ /* 0x000fe40008011608 */
[----:B------:R-:W-:Y:S02]  /*1770*/  UIMAD.WIDE.U32 UR10, UR19, UR20, URZ ;  /* 0x00000014130a72a5 */ /* 0x000fe4000f8e00ff */
[----:B------:R-:W-:Y:S01]  /*1780*/  UIMAD.WIDE.U32 UR8, UR12, UR16, URZ ;  /* 0x000000100c0872a5 */ /* 0x000fe2000f8e00ff */
[----:B------:R-:W-:Y:S01]  /*1790*/  UMOV UR14, UR15 ;  /* 0x0000000f000e7c82 */ /* 0x000fe20008000000 */
[----:B------:R-:W-:Y:S01]  /*17a0*/  UMOV UR6, UR7 ;  /* 0x0000000700067c82 */ /* 0x000fe20008000000 */
[----:B------:R-:W-:Y:S02]  /*17b0*/  USHF.R.U32.HI UR14, URZ, UR4, UR14 ;  /* 0x00000004ff0e7299 */ /* 0x000fe4000801160e */
[----:B------:R-:W-:Y:S01]  /*17c0*/  @UP2 USHF.R.U32.HI UR5, URZ, UR17, UR6 ;  /* 0x00000011ff052299 */ /* 0x000fe20008011606 */
[----:B------:R-:W-:-:S02]  /*17d0*/  UMOV UR10, UR11 ;  /* 0x0000000b000a7c82 */ /* 0x000fc40008000000 */
[----:B------:R-:W-:Y:S01]  /*17e0*/  UMOV UR6, UR9 ;  /* 0x0000000900067c82 */ /* 0x000fe20008000000 */
[----:B------:R-:W-:Y:S02]  /*17f0*/  USHF.R.U32.HI UR10, URZ, UR21, UR10 ;  /* 0x00000015ff0a7299 */ /* 0x000fe4000801160a */
[----:B------:R-:W-:Y:S02]  /*1800*/  @UP2 USHF.R.U32.HI UR12, URZ, UR17, UR6 ;  /* 0x00000011ff0c2299 */ /* 0x000fe40008011606 */
[----:B------:R-:W-:Y:S02]  /*1810*/  USEL UR4, UR32, UR14, !UP0 ;  /* 0x0000000e20047287 */ /* 0x000fe4000c000000 */
[----:B------:R-:W-:Y:S02]  /*1820*/  UIMAD UR6, UR5, UR18, URZ ;  /* 0x00000012050672a4 */ /* 0x000fe4000f8e02ff */
[----:B------:R-:W-:Y:S02]  /*1830*/  USEL UR5, UR19, UR10, !UP1 ;  /* 0x0000000a13057287 */ /* 0x000fe4000c800000 */
[----:B------:R-:W-:-:S02]  /*1840*/  UIMAD UR8, UR12, UR18, URZ ;  /* 0x000000120c0872a4 */ /* 0x000fc4000f8e02ff */
[----:B------:R-:W-:Y:S02]  /*1850*/  UISETP.GE.AND UP0, UPT, UR4, UR6, UPT ;  /* 0x000000060400728c */ /* 0x000fe4000bf06270 */
[----:B------:R-:W-:Y:S02]  /*1860*/  UIMAD.WIDE.U32 UR6, UR4, UR16, URZ ;  /* 0x00000010040672a5 */ /* 0x000fe4000f8e00ff */
[----:B------:R-:W-:Y:S02]  /*1870*/  UISETP.GE.OR UP0, UPT, UR5, UR8, UP0 ;  /* 0x000000080500728c */ /* 0x000fe40008706670 */
[----:B------:R-:W-:Y:S02]  /*1880*/  UIMAD.WIDE.U32 UR8, UR5, UR16, URZ ;  /* 0x00000010050872a5 */ /* 0x000fe4000f8e00ff */
[----:B------:R-:W-:Y:S02]  /*1890*/  USHF.R.U32.HI UR7, URZ, UR17, UR7 ;  /* 0x00000011ff077299 */ /* 0x000fe40008011607 */
[----:B------:R-:W-:-:S02]  /*18a0*/  UIADD3 UR10, UPT, UPT, -UR4, URZ, URZ ;  /* 0x000000ff040a7290 */ /* 0x000fc4000fffe1ff */
[----:B------:R-:W-:Y:S02]  /*18b0*/  USEL UR7, UR4, UR7, !UP2 ;  /* 0x0000000704077287 */ /* 0x000fe4000d000000 */
[----:B------:R-:W-:Y:S01]  /*18c0*/  UIADD3 UR20, UPT, UPT, -UR5, URZ, URZ ;  /* 0x000000ff05147290 */ /* 0x000fe2000fffe1ff */
[----:B------:R-:W-:Y:S01]  /*18d0*/  @!UP0 UMOV UR6, UR9 ;  /* 0x0000000900068c82 */ /* 0x000fe20008000000 */
[----:B------:R-:W-:Y:S02]  /*18e0*/  UIADD3 UR8, UPT, UPT, -UR7, URZ, URZ ;  /* 0x000000ff07087290 */ /* 0x000fe4000fffe1ff */
[----:B------:R-:W-:Y:S02]  /*18f0*/  @!UP0 USHF.R.U32.HI UR6, URZ, UR17, UR6 ;  /* 0x00000011ff068299 */ /* 0x000fe40008011606 */
[----:B------:R-:W-:Y:S02]  /*1900*/  UIMAD UR8, UR18, UR8, UR4 ;  /* 0x00000008120872a4 */ /* 0x000fe4000f8e0204 */
[----:B------:R-:W-:-:S02]  /*1910*/  @!UP0 USEL UR6, UR5, UR6, !UP2 ;  /* 0x0000000605068287 */ /* 0x000fc4000d000000 */
[----:B------:R-:W-:Y:S02]  /*1920*/  UIMAD UR32, UR22, UR10, UR32 ;  /* 0x0000000a162072a4 */ /* 0x000fe4000f8e0220 */
[----:B------:R-:W-:Y:S02]  /*1930*/  @!UP0 UIADD3 UR7, UPT, UPT, UR7, -UR6, URZ ;  /* 0x8000000607078290 */ /* 0x000fe4000fffe0ff */
[----:B------:R-:W-:Y:S02]  /*1940*/  @!UP0 UIMAD UR6, UR8, UR12, UR6 ;  /* 0x0000000c080682a4 */ /* 0x000fe4000f8e0206 */
[----:B------:R-:W-:Y:S02]  /*1950*/  @!UP0 UIMAD UR4, UR7, UR18, UR5 ;  /* 0x00000012070482a4 */ /* 0x000fe4000f8e0205 */
[----:B------:R-:W-:Y:S02]  /*1960*/  UIMAD UR20, UR25, UR20, UR19 ;  /* 0x00000014191472a4 */ /* 0x000fe4000f8e0213 */
[----:B------:R-:W-:Y:S01]  /*1970*/  UIMAD UR32, UR4, UR22, UR32 ;  /* 0x00000016042072a4 */ /* 0x000fe2000f8e0220 */
[----:B------:R-:W-:-:S02]  /*1980*/  @!UP0 UMOV UR5, UR6 ;  /* 0x0000000600058c82 */ /* 0x000fc40008000000 */
[----:B------:R-:W-:-:S12]  /*1990*/  UIMAD UR20, UR5, UR25, UR20 ;  /* 0x00000019051472a4 */ /* 0x000fd8000f8e0214 */
.L_x_19:
[----:B------:R-:W-:Y:S02]  /*19a0*/  UISETP.NE.AND UP1, UPT, UR26, 0x1, UPT ;  /* 0x000000011a00788c */ /* 0x000fe4000bf25270 */
[----:B------:R-:W-:Y:S02]  /*19b0*/  UISETP.NE.AND UP0, UPT, UR13, 0x2, UPT ;  /* 0x000000020d00788c */ /* 0x000fe4000bf05270 */
[----:B------:R-:W-:Y:S02]  /*19c0*/  ULOP3.LUT UR28, UR28, 0x400, URZ, 0xc0, !UPT ;  /* 0x000004001c1c7892 */ /* 0x000fe4000f8ec0ff */
[----:B------:R-:W-:-:S03]  /*19d0*/  USHF.L.U32 UR24, UR30, UR24, URZ ;  /* 0x000000181e187299 */ /* 0x000fc600080006ff */
[----:B------:R-:W-:Y:S09]  /*19e0*/  BRA.U UP1, `(.L_x_20) ;  /* 0x0000000101447547 */ /* 0x000ff2000b800000 */
[----:B------:R-:W1:Y:S01]  /*19f0*/  LDCU.128 UR8, c[0x0][0xb10] ;  /* 0x00016200ff0877ac */ /* 0x000e620008000c00 */
[----:B------:R-:W2:Y:S01]  /*1a00*/  LDCU UR12, c[0x0][0xb0c] ;  /* 0x00016180ff0c77ac */ /* 0x000ea20008000800 */
[----:B------:R-:W3:Y:S01]  /*1a10*/  LDCU UR14, c[0x0][0xb20] ;  /* 0x00016400ff0e77ac */ /* 0x000ee20008000800 */
[----:B-1----:R-:W-:Y:S02]  /*1a20*/  UIMAD.WIDE.U32 UR6, UR20, UR8, URZ ;  /* 0x00000008140672a5 */ /* 0x002fe4000f8e00ff */
[----:B------:R-:W-:Y:S02]  /*1a30*/  UIMAD.WIDE.U32 UR4, UR32, UR11, URZ ;  /* 0x0000000b200472a5 */ /* 0x000fe4000f8e00ff */
[----:B--2---:R-:W-:Y:S02]  /*1a40*/  UISETP.NE.AND UP2, UPT, UR12, 0x1, UPT ;  /* 0x000000010c00788c */ /* 0x004fe4000bf45270 */
[----:B------:R-:W-:Y:S01]  /*1a50*/  UISETP.NE.AND UP1, UPT, UR10, 0x1, UPT ;  /* 0x000000010a00788c */ /* 0x000fe2000bf25270 */
[----:B------:R-:W-:-:S02]  /*1a60*/  UMOV UR6, UR7 ;  /* 0x0000000700067c82 */ /* 0x000fc40008000000 */
[----:B------:R-:W-:Y:S01]  /*1a70*/  UMOV UR4, UR5 ;  /* 0x0000000500047c82 */ /* 0x000fe20008000000 */
[----:B------:R-:W-:Y:S02]  /*1a80*/  USHF.R.U32.HI UR6, URZ, UR9, UR6 ;  /* 0x00000009ff067299 */ /* 0x000fe40008011606 */
[----:B---3--:R-:W-:Y:S02]  /*1a90*/  USHF.R.U32.HI UR4, URZ, UR14, UR4 ;  /* 0x0000000eff047299 */ /* 0x008fe40008011604 */
[----:B------:R-:W-:Y:S02]  /*1aa0*/  USEL UR5, UR20, UR6, !UP2 ;  /* 0x0000000614057287 */ /* 0x000fe4000d000000 */
[----:B------:R-:W-:-:S04]  /*1ab0*/  USEL UR4, UR32, UR4, !UP1 ;  /* 0x0000000420047287 */ /* 0x000fc8000c800000 */
[----:B------:R-:W-:Y:S02]  /*1ac0*/  UIADD3 UR6, UPT, UPT, -UR4, UR5, URZ ;  /* 0x0000000504067290 */ /* 0x000fe4000fffe1ff */
[----:B------:R-:W-:Y:S02]  /*1ad0*/  UIADD3 UR4, UPT, UPT, UR4, -UR5, URZ ;  /* 0x8000000504047290 */ /* 0x000fe4000fffe0ff */
[----:B------:R-:W-:Y:S02]  /*1ae0*/  UIMAD UR32, UR6, UR10, UR32 ;  /* 0x0000000a062072a4 */ /* 0x000fe4000f8e0220 */
[----:B------:R-:W-:-:S12]  /*1af0*/  UIMAD UR20, UR4, UR12, UR20 ;  /* 0x0000000c041472a4 */ /* 0x000fd8000f8e0214 */
.L_x_20:
[----:B------:R-:W-:Y:S05]  /*1b00*/  BRA.U !UP5, `(.L_x_21) ;  /* 0x000000010d0c7547 */ /* 0x000fea000b800000 */
[----:B------:R-:W-:Y:S01]  /*1b10*/  UCGABAR_WAIT ;  /* 0x0000000000007dc7 */ /* 0x000fe20008000000 */
[----:B------:R-:W-:Y:S01]  /*1b20*/  CCTL.IVALL ;  /* 0x00000000ff00798f */ /* 0x000fe20002000000 */
[----:B------:R-:W-:Y:S05]  /*1b30*/  BRA `(.L_x_22) ;  /* 0x0000000000047947 */ /* 0x000fea0003800000 */
.L_x_21:
[----:B------:R-:W-:Y:S06]  /*1b40*/  BAR.SYNC.DEFER_BLOCKING 0x0 ;  /* 0x0000000000007b1d */ /* 0x000fec0000010000 */
.L_x_22:
[----:B------:R-:W-:Y:S05]  /*1b50*/  BRA.U UP0, `(.L_x_23) ;  /* 0x0000002100f07547 */ /* 0x000fea000b800000 */
[----:B------:R-:W1:Y:S01]  /*1b60*/  LDCU UR6, c[0x0][0x38c] ;  /* 0x00007180ff0677ac */ /* 0x000e620008000800 */
[----:B------:R-:W-:Y:S01]  /*1b70*/  PLOP3.LUT P1, PT, PT, PT, UP3, 0x80, 0x8 ;  /* 0x000000000008781c */ /* 0x000fe20003f2f038 */
[----:B------:R-:W-:Y:S01]  /*1b80*/  IMAD.MOV.U32 R12, RZ, RZ, 0x1 ;  /* 0x00000001ff0c7424 */ /* 0x000fe200078e00ff */
[----:B------:R-:W-:Y:S01]  /*1b90*/  ISETP.NE.AND P2, PT, R0, RZ, P3 ;  /* 0x000000ff0000720c */ /* 0x000fe20001f45270 */
[----:B------:R-:W-:Y:S01]  /*1ba0*/  USHF.L.U32 UR7, UR19, 0x6, URZ ;  /* 0x0000000613077899 */ /* 0x000fe200080006ff */
[----:B------:R-:W-:Y:S01]  /*1bb0*/  PLOP3.LUT P1, PT, P1, PT, PT, 0x8, 0x80 ;  /* 0x000000000080781c */ /* 0x000fe20000f2e170 */
[----:B------:R-:W-:Y:S01]  /*1bc0*/  UMOV UR8, 0x400 ;  /* 0x0000040000087882 */ /* 0x000fe20000000000 */
[----:B------:R-:W-:Y:S01]  /*1bd0*/  UISETP.NE.AND UP1, UPT, UR13, URZ, UPT ;  /* 0x000000ff0d00728c */ /* 0x000fe2000bf25270 */
[----:B------:R-:W-:Y:S01]  /*1be0*/  CS2R R10, SRZ ;  /* 0x00000000000a7805 */ /* 0x000fe2000001ff00 */
[----:B------:R-:W-:Y:S01]  /*1bf0*/  USHF.L.U32 UR46, UR19, 0x7, URZ ;  /* 0x00000007132e7899 */ /* 0x000fe200080006ff */
[----:B------:R-:W-:Y:S01]  /*1c00*/  IMAD.MOV.U32 R9, RZ, RZ, RZ ;  /* 0x000000ffff097224 */ /* 0x000fe200078e00ff */
[----:B------:R-:W-:Y:S01]  /*1c10*/  ULEA UR13, UR58, UR8, 0x18 ;  /* 0x000000083a0d7291 */ /* 0x000fe2000f8ec0ff */
[----:B------:R-:W-:Y:S01]  /*1c20*/  IMAD.MOV.U32 R8, RZ, RZ, 0x1 ;  /* 0x00000001ff087424 */ /* 0x000fe200078e00ff */
[----:B------:R-:W2:Y:S01]  /*1c30*/  LDCU UR39, c[0x0][0x370] ;  /* 0x00006e00ff2777ac */ /* 0x000ea20008000800 */
[----:B------:R-:W3:Y:S01]  /*1c40*/  LDCU.64 UR26, c[0x0][0x348] ;  /* 0x00006900ff1a77ac */ /* 0x000ee20008000a00 */
[----:B-1----:R-:W-:-:S02]  /*1c50*/  UIADD3 UR5, UPT, UPT, UR6, 0x1f, URZ ;  /* 0x0000001f06057890 */ /* 0x002fc4000fffe0ff */
[----:B------:R-:W-:Y:S02]  /*1c60*/  UIADD3 UR47, UPT, UPT, UR6, 0x3e, URZ ;  /* 0x0000003e062f7890 */ /* 0x000fe4000fffe0ff */
[----:B------:R-:W-:Y:S01]  /*1c70*/  USHF.R.S32.HI UR4, URZ, 0x1f, UR5 ;  /* 0x0000001fff047899 */ /* 0x000fe20008011405 */
[----:B------:R-:W1:Y:S03]  /*1c80*/  LDCU UR38, c[0x0][0x374] ;  /* 0x00006e80ff2677ac */ /* 0x000e660008000800 */
[----:B------:R-:W-:Y:S02]  /*1c90*/  ULEA.HI UR4, UR4, UR5, URZ, 0x5 ;  /* 0x0000000504047291 */ /* 0x000fe4000f8f28ff */
[----:B------:R-:W-:Y:S02]  /*1ca0*/  UIADD3 UR5, UPT, UPT, UR6, -0x1, URZ ;  /* 0xffffffff06057890 */ /* 0x000fe4000fffe0ff */
[----:B------:R-:W-:-:S02]  /*1cb0*/  USHF.R.S32.HI UR41, URZ, 0x5, UR4 ;  /* 0x00000005ff297899 */ /* 0x000fc40008011404 */
[----:B------:R-:W-:Y:S02]  /*1cc0*/  UISETP.GE.U32.AND UP2, UPT, UR5, -0x3f, UPT ;  /* 0xffffffc10500788c */ /* 0x000fe4000bf46070 */
[----:B------:R-:W-:Y:S02]  /*1cd0*/  UISETP.LT.U32.AND UP0, UPT, UR41, 0x21, UPT ;  /* 0x000000212900788c */ /* 0x000fe4000bf01070 */
[----:B------:R-:W-:Y:S02]  /*1ce0*/  ULOP3.LUT UR5, UR7, 0x40, URZ, 0xc0, !UPT ;  /* 0x0000004007057892 */ /* 0x000fe4000f8ec0ff */
[----:B------:R-:W-:Y:S02]  /*1cf0*/  USEL UR40, UR41, 0x21, UP0 ;  /* 0x0000002129287887 */ /* 0x000fe40008000000 */
[----:B------:R-:W-:Y:S02]  /*1d00*/  ULOP3.LUT UR46, UR46, 0x80, URZ, 0xc0, !UPT ;  /* 0x000000802e2e7892 */ /* 0x000fe4000f8ec0ff */
[----:B------:R-:W-:-:S02]  /*1d10*/  UIADD3 UR4, UPT, UPT, UR40, -0x1, URZ ;  /* 0xffffffff28047890 */ /* 0x000fc4000fffe0ff */
[----:B------:R-:W-:Y:S02]  /*1d20*/  @UP2 UIADD3 UR4, UPT, UPT, UR40, URZ, URZ ;  /* 0x000000ff28042290 */ /* 0x000fe4000fffe0ff */
[----:B------:R-:W-:Y:S02]  /*1d30*/  USEL UR21, UR53, 0x2, UP1 ;  /* 0x0000000235157887 */ /* 0x000fe40008800000 */
[----:B------:R-:W-:Y:S02]  /*1d40*/  UIADD3 UR30, UPT, UPT, UR13, 0x6500, UR28 ;  /* 0x000065000d1e7890 */ /* 0x000fe4000fffe01c */
[----:B------:R-:W-:Y:S02]  /*1d50*/  ULEA.HI UR43, UR28, UR5, URZ, 0x1b ;  /* 0x000000051c2b7291 */ /* 0x000fe4000f8fd8ff */
[----:B------:R-:W-:Y:S02]  /*1d60*/  UIADD3 UR44, UPT, UPT, UR41, -UR40, URZ ;  /* 0x80000028292c7290 */ /* 0x000fe4000fffe0ff */
[----:B------:R-:W-:-:S02]  /*1d70*/  UIADD3 UR29, UPT, UPT, UR4, 0x1, URZ ;  /* 0x00000001041d7890 */ /* 0x000fc4000fffe0ff */
[----:B------:R-:W-:Y:S01]  /*1d80*/  UIADD3 UR42, UPT, UPT, -UR4, URZ, URZ ;  /* 0x000000ff042a7290 */ /* 0x000fe2000fffe1ff */
[----:B-123--:R-:W-:-:S11]  /*1d90*/  UMOV UR6, URZ ;  /* 0x000000ff00067c82 */ /* 0x00efd60008000000 */
.L_x_43:
[----:B------:R-:W-:-:S09]  /*1da0*/  UISETP.NE.AND UP0, UPT, UR58, URZ, UPT ;  /* 0x000000ff3a00728c */ /* 0x000fd2000bf05270 */
[----:B-1----:R-:W-:Y:S05]  /*1db0*/  BRA.U UP0, `(.L_x_24) ;  /* 0x0000000100287547 */ /* 0x002fea000b800000 */
[----:B------:R-:W-:Y:S02]  /*1dc0*/  LEA R0, R9, UR13, 0x3 ;  /* 0x0000000d09007c11 */ /* 0x000fe4000f8e18ff */
[----:B------:R-:W-:-:S04]  /*1dd0*/  SHF.L.U32 R3, R8, 0x1f, RZ ;  /* 0x0000001f08037819 */ /* 0x000fc800000006ff */
[----:B------:R-:W1:Y:S02]  /*1de0*/  SYNCS.PHASECHK.TRANS64.TRYWAIT P0, [R0+URZ+0x2d0], R3 ;  /* 0x0002d003000075a7 */ /* 0x000e6400080011ff */
[----:B-1----:R-:W-:Y:S05]  /*1df0*/  @!P0 BRA `(.L_x_25) ;  /* 0x0000009000ec8947 */ /* 0x002fea0003800000 */
.L_x_173:
[----:B------:R2:W-:Y:S01]  /*1e00*/  SYNCS.ARRIVE.TRANS64.A1T0 RZ, [R0+URZ+0x2c0], RZ ;  /* 0x0002c0ff00ff79a7 */ /* 0x0005e200081000ff */
[----:B------:R-:W-:-:S05]  /*1e10*/  VIADD R9, R9, 0x1 ;  /* 0x0000000109097836 */ /* 0x000fca0000000000 */
[----:B------:R-:W-:-:S04]  /*1e20*/  ISETP.NE.AND P0, PT, R9, 0x2, PT ;  /* 0x000000020900780c */ /* 0x000fc80003f05270 */
[----:B-1----:R-:W-:Y:S02]  /*1e30*/  SEL R3, RZ, 0x1, P0 ;  /* 0x00000001ff037807 */ /* 0x002fe40000000000 */
[----:B------:R-:W-:Y:S02]  /*1e40*/  SEL R9, R9, RZ, P0 ;  /* 0x000000ff09097207 */ /* 0x000fe40000000000 */
[----:B------:R-:W-:-:S07]  /*1e50*/  LOP3.LUT R8, R8, R3, RZ, 0x3c, !PT ;  /* 0x0000000308087212 */ /* 0x000fce00078e3cff */
.L_x_24:
[----:B------:R-:W-:Y:S01]  /*1e60*/  ULEA UR4, UR6, UR13, 0x3 ;  /* 0x0000000d06047291 */ /* 0x000fe2000f8e18ff */
[----:B--2---:R-:W-:Y:S01]  /*1e70*/  SHF.L.U32 R0, R12, 0x1f, RZ ;  /* 0x0000001f0c007819 */ /* 0x004fe200000006ff */
[----:B------:R-:W-:Y:S02]  /*1e80*/  UISETP.GE.U32.AND UP0, UPT, UR47, 0x3f, UPT ;  /* 0x0000003f2f00788c */ /* 0x000fe4000bf06070 */
[----:B------:R-:W-:Y:S01]  /*1e90*/  ULEA UR11, UR32, UR46, 0x8 ;  /* 0x0000002e200b7291 */ /* 0x000fe2000f8e40ff */
[----:B------:R-:W-:-:S04]  /*1ea0*/  UMOV UR7, URZ ;  /* 0x000000ff00077c82 */ /* 0x000fc80008000000 */
[----:B------:R1:W2:Y:S01]  /*1eb0*/  SYNCS.PHASECHK.TRANS64.TRYWAIT P0, [UR4+0x108], R0 ;  /* 0x00010800ff0075a7 */ /* 0x0002a20008001104 */
[----:B------:R-:W-:-:S04]  /*1ec0*/  ULEA.HI UR4, UR20, UR20, URZ, 0x1 ;  /* 0x0000001414047291 */ /* 0x000fc8000f8f08ff */
[----:B------:R-:W-:-:S04]  /*1ed0*/  USHF.L.U32 UR4, UR4, 0x6, URZ ;  /* 0x0000000604047899 */ /* 0x000fc800080006ff */
[----:B------:R-:W-:-:S04]  /*1ee0*/  ULOP3.LUT UR35, UR4, 0xffffff80, URZ, 0xc0, !UPT ;  /* 0xffffff8004237892 */ /* 0x000fc8000f8ec0ff */
[----:B------:R-:W-:Y:S01]  /*1ef0*/  UIADD3 UR35, UPT, UPT, UR43, UR35, URZ ;  /* 0x000000232b237290 */ /* 0x000fe2000fffe0ff */
[----:B------:R-:W-:Y:S11]  /*1f00*/  BRA.U !UP0, `(.L_x_26) ;  /* 0x0000000108c47547 */ /* 0x000ff6000b800000 */
[----:B------:R-:W-:Y:S01]  /*1f10*/  UMOV UR16, UR42 ;  /* 0x0000002a00107c82 */ /* 0x000fe20008000000 */
[----:B------:R-:W-:Y:S01]  /*1f20*/  UMOV UR4, UR6 ;  /* 0x0000000600047c82 */ /* 0x000fe20008000000 */
[----:B------:R-:W-:-:S05]  /*1f30*/  UMOV UR34, URZ ;  /* 0x000000ff00227c82 */ /* 0x000fca0008000000 */
.L_x_32:
[----:B------:R-:W-:Y:S01]  /*1f40*/  ULEA UR33, UR4, UR13, 0x3 ;  /* 0x0000000d04217291 */ /* 0x000fe2000f8e18ff */
[----:B------:R-:W-:Y:S01]  /*1f50*/  @P3 MOV R2, 0x3000 ;  /* 0x0000300000023802 */ /* 0x000fe20000000f00 */
[----:B--234-:R-:W-:Y:S10]  /*1f60*/  @P0 BRA `(.L_x_27) ;  /* 0x00000000000c0947 */ /* 0x01cff40003800000 */
[----:B------:R-:W-:-:S04]  /*1f70*/  SHF.L.U32 R3, R12, 0x1f, RZ ;  /* 0x0000001f0c037819 */ /* 0x000fc800000006ff */
[----:B------:R-:W2:Y:S02]  /*1f80*/  SYNCS.PHASECHK.TRANS64.TRYWAIT P0, [UR33+0x108], R3 ;  /* 0x00010803ff0075a7 */ /* 0x000ea40008001121 */
[----:B--2---:R-:W-:Y:S05]  /*1f90*/  @!P0 BRA `(.L_x_28) ;  /* 0x0000009000988947 */ /* 0x004fea0003800000 */
.L_x_27:
[----:B------:R2:W-:Y:S01]  /*1fa0*/  @P3 SYNCS.ARRIVE.TRANS64 RZ, [UR33], R2 ;  /* 0x00000002ffff39a7 */ /* 0x0005e20008000021 */
[----:B------:R-:W-:Y:S02]  /*1fb0*/  ULOP3.LUT UR5, UR21, 0x2, URZ, 0xfc, !UPT ;  /* 0x0000000215057892 */ /* 0x000fe4000f8efcff */
[----:B------:R-:W-:Y:S02]  /*1fc0*/  UIADD3 UR16, UPT, UPT, UR16, 0x1, URZ ;  /* 0x0000000110107890 */ /* 0x000fe4000fffe0ff */
[----:B------:R-:W-:Y:S02]  /*1fd0*/  UISETP.NE.AND UP0, UPT, UR5, 0x2, UPT ;  /* 0x000000020500788c */ /* 0x000fe4000bf05270 */
[----:B------:R-:W-:-:S07]  /*1fe0*/  UISETP.NE.AND UP2, UPT, UR16, 0x1, UPT ;  /* 0x000000011000788c */ /* 0x000fce000bf45270 */
[----:B------:R-:W-:Y:S05]  /*1ff0*/  BRA.U UP0, `(.L_x_29) ;  /* 0x0000000100047547 */ /* 0x000fea000b800000 */
[----:B------:R-:W-:Y:S05]  /*2000*/  BPT.TRAP 0x1 ;  /* 0x000000040000795c */ /* 0x000fea0000300000 */
.L_x_29:
[----:B------:R-:W-:Y:S04]  /*2010*/  BSSY.RECONVERGENT B0, `(.L_x_30) ;  /* 0x0000003000007945 */ /* 0x000fe80003800200 */
[----:B------:R-:W-:Y:S05]  /*2020*/  @!P2 BRA `(.L_x_31) ;  /* 0x000000000004a947 */ /* 0x000fea0003800000 */
[----:B------:R-:W-:Y:S05]  /*2030*/  BPT.TRAP 0x1 ;  /* 0x000000040000795c */ /* 0x000fea0000300000 */
.L_x_31:
[----:B------:R-:W-:Y:S05]  /*2040*/  BSYNC.RECONVERGENT B0 ;  /* 0x0000000000007941 */ /* 0x000fea0003800200 */
.L_x_30:
[----:B------:R-:W-:Y:S02]  /*2050*/  UIADD3 UR5, UPT, UPT, UR4, 0x1, URZ ;  /* 0x0000000104057890 */ /* 0x000fe4000fffe0ff */
[----:B------:R-:W-:Y:S02]  /*2060*/  ULEA UR32, UR4, UR28, 0xb ;  /* 0x0000001c04207291 */ /* 0x000fe4000f8e58ff */
[----:B------:R-:W-:Y:S02]  /*2070*/  UISETP.NE.AND UP0, UPT, UR5, 0x21, UPT ;  /* 0x000000210500788c */ /* 0x000fe4000bf05270 */
[----:B------:R-:W-:Y:S02]  /*2080*/  UIADD3 UR14, UP1, UPT, UR26, 0x80, URZ ;  /* 0x000000801a0e7890 */ /* 0x000fe4000ff3e0ff */
[----:B------:R-:W-:Y:S02]  /*2090*/  USEL UR7, URZ, 0x1, UP0 ;  /* 0x00000001ff077887 */ /* 0x000fe40008000000 */
[----:B------:R-:W-:-:S02]  /*20a0*/  USEL UR6, UR5, URZ, UP0 ;  /* 0x000000ff05067287 */ /* 0x000fc40008000000 */
[----:B------:R-:W-:Y:S02]  /*20b0*/  ULEA UR8, UR4, UR13, 0xc ;  /* 0x0000000d04087291 */ /* 0x000fe4000f8e60ff */
[----:B------:R-:W-:Y:S01]  /*20c0*/  ULEA UR5, UR6, UR13, 0x3 ;  /* 0x0000000d06057291 */ /* 0x000fe2000f8e18ff */
[----:B------:R-:W-:Y:S01]  /*20d0*/  LOP3.LUT R12, R12, UR7, RZ, 0x3c, !PT ;  /* 0x000000070c0c7c12 */ /* 0x000fe2000f8e3cff */
[----:B------:R-:W-:Y:S02]  /*20e0*/  UIADD3 UR4, UP0, UPT, UR26, 0x180, URZ ;  /* 0x000001801a047890 */ /* 0x000fe4000ff1e0ff */
[----:B------:R-:W-:Y:S01]  /*20f0*/  ULOP3.LUT UR33, UR33, 0xfefffff8, URZ, 0xc0, !UPT ;  /* 0xfefffff821217892 */ /* 0x000fe2000f8ec0ff */
[----:B-1----:R-:W-:Y:S01]  /*2100*/  SHF.L.U32 R0, R12, 0x1f, RZ ;  /* 0x0000001f0c007819 */ /* 0x002fe200000006ff */
[----:B------:R-:W-:Y:S02]  /*2110*/  UIADD3.X UR15, UPT, UPT, URZ, UR27, URZ, UP1, !UPT ;  /* 0x0000001bff0f7290 */ /* 0x000fe40008ffe4ff */
[----:B------:R-:W-:Y:S01]  /*2120*/  UIADD3 UR32, UPT, UPT, UR13, 0x6500, UR32 ;  /* 0x000065000d207890 */ /* 0x000fe2000fffe020 */
[----:B------:R3:W4:Y:S01]  /*2130*/  SYNCS.PHASECHK.TRANS64.TRYWAIT P0, [UR5+0x108], R0 ;  /* 0x00010800ff0075a7 */ /* 0x0007220008001105 */
[----:B------:R-:W-:-:S02]  /*2140*/  UPRMT UR7, URZ, 0x5410, UR24 ;  /* 0x00005410ff077896 */ /* 0x000fc40008000018 */
[----:B------:R-:W-:Y:S02]  /*2150*/  UIADD3 UR8, UPT, UPT, UR8, 0x16d00, URZ ;  /* 0x00016d0008087890 */ /* 0x000fe4000fffe0ff */
[----:B------:R-:W-:Y:S01]  /*2160*/  UIADD3.X UR5, UPT, UPT, URZ, UR27, URZ, UP0, !UPT ;  /* 0x0000001bff057290 */ /* 0x000fe200087fe4ff */
[----:B------:R-:W-:Y:S01]  /*2170*/  UMOV UR18, 0x0 ;  /* 0x0000000000127882 */ /* 0x000fe20000000000 */
[----:B------:R-:W-:Y:S01]  /*2180*/  UMOV UR19, 0x10000000 ;  /* 0x1000000000137882 */ /* 0x000fe20000000000 */
[----:B------:R-:W-:Y:S01]  /*2190*/  UMOV UR10, UR34 ;  /* 0x00000022000a7c82 */ /* 0x000fe20008000000 */
[----:B------:R-:W-:Y:S01]  /*21a0*/  UMOV UR12, UR36 ;  /* 0x00000024000c7c82 */ /* 0x000fe20008000000 */
[----:B------:R-:W-:Y:S01]  /*21b0*/  UMOV UR9, UR33 ;  /* 0x0000002100097c82 */ /* 0x000fe20008000000 */
[----:B------:R1:W-:Y:S03]  /*21c0*/  UTMALDG.3D.MULTICAST.2CTA [UR32], [UR14], UR7, desc[UR18] ;  /* 0x000012200e0073b4 */ /* 0x0003e60008211807 */
[----:B------:R2:W-:Y:S01]  /*21d0*/  UTMALDG.3D.2CTA [UR8], [UR4], desc[UR18] ;  /* 0x00001208040075b4 */ /* 0x0005e20008211000 */
[----:B-1----:R-:W-:Y:S01]  /*21e0*/  UIADD3 UR34, UPT, UPT, UR34, 0x20, URZ ;  /* 0x0000002022227890 */ /* 0x002fe2000fffe0ff */
[----:B------:R-:W-:Y:S01]  /*21f0*/  UMOV UR7, UR29 ;  /* 0x0000001d00077c82 */ /* 0x000fe20008000000 */
[----:B--2---:R-:W-:Y:S01]  /*2200*/  UMOV UR4, UR6 ;  /* 0x0000000600047c82 */ /* 0x004fe20008000000 */
[----:B------:R-:W-:Y:S09]  /*2210*/  BRA.U UP2, `(.L_x_32) ;  /* 0xfffffffd02487547 */ /* 0x000ff2000b83ffff */
.L_x_26:
[----:B------:R-:W-:Y:S01]  /*2220*/  ULEA UR4, UR6, UR13, 0x3 ;  /* 0x0000000d06047291 */ /* 0x000fe2000f8e18ff */
[----:B-1-3--:R-:W-:Y:S01]  /*2230*/  SHF.L.U32 R0, R12, 0x1f, RZ ;  /* 0x0000001f0c007819 */ /* 0x00afe200000006ff */
[----:B------:R-:W-:Y:S01]  /*2240*/  @!P1 SYNCS.ARRIVE.TRANS64.A1T0 RZ, [UR13+0x258], RZ ;  /* 0x000258ffffff99a7 */ /* 0x000fe2000810000d */
[----:B------:R-:W-:-:S06]  /*2250*/  UISETP.GT.AND UP0, UPT, UR41, UR40, UPT ;  /* 0x000000282900728c */ /* 0x000fcc000bf04270 */
[----:B--2-4-:R1:W2:Y:S03]  /*2260*/  SYNCS.PHASECHK.TRANS64.TRYWAIT P0, [UR4+0x108], R0 ;  /* 0x00010800ff0075a7 */ /* 0x0142a60008001104 */
[----:B------:R-:W-:Y:S05]  /*2270*/  BRA.U !UP0, `(.L_x_33) ;  /* 0x0000000108c07547 */ /* 0x000fea000b800000 */
[----:B------:R-:W-:Y:S01]  /*2280*/  UIADD3 UR25, UPT, UPT, UR44, UR7, URZ ;  /* 0x000000072c197290 */ /* 0x000fe2000fffe0ff */
[----:B------:R-:W-:-:S11]  /*2290*/  UMOV UR4, UR6 ;  /* 0x0000000600047c82 */ /* 0x000fd60008000000 */
.L_x_39:
[----:B------:R-:W-:Y:S01]  /*22a0*/  ULEA UR17, UR4, UR13, 0x3 ;  /* 0x0000000d04117291 */ /* 0x000fe2000f8e18ff */
[----:B--2---:R-:W-:Y:S01]  /*22b0*/  @P3 MOV R2, 0x3000 ;  /* 0x0000300000023802 */ /* 0x004fe20000000f00 */
[----:B--2-4-:R-:W-:Y:S10]  /*22c0*/  @P0 BRA `(.L_x_34) ;  /* 0x00000000000c0947 */ /* 0x014ff40003800000 */
[----:B------:R-:W-:-:S04]  /*22d0*/  SHF.L.U32 R3, R12, 0x1f, RZ ;  /* 0x0000001f0c037819 */ /* 0x000fc800000006ff */
[----:B------:R-:W2:Y:S02]  /*22e0*/  SYNCS.PHASECHK.TRANS64.TRYWAIT P0, [UR17+0x108], R3 ;  /* 0x00010803ff0075a7 */ /* 0x000ea40008001111 */
[----:B--2---:R-:W-:Y:S05]  /*22f0*/  @!P0 BRA `(.L_x_35) ;  /* 0x0000008c00d88947 */ /* 0x004fea0003800000 */
.L_x_34:
[----:B------:R2:W-:Y:S01]  /*2300*/  @P3 SYNCS.ARRIVE.TRANS64 RZ, [UR17], R2 ;  /* 0x00000002ffff39a7 */ /* 0x0005e20008000011 */
[----:B------:R-:W-:-:S04]  /*2310*/  ULOP3.LUT UR5, UR21, 0x2, URZ, 0xfc, !UPT ;  /* 0x0000000215057892 */ /* 0x000fc8000f8efcff */
[----:B------:R-:W-:-:S09]  /*2320*/  UISETP.NE.AND UP0, UPT, UR5, 0x2, UPT ;  /* 0x000000020500788c */ /* 0x000fd2000bf05270 */
[----:B------:R-:W-:Y:S05]  /*2330*/  BRA.U UP0, `(.L_x_36) ;  /* 0x0000000100047547 */ /* 0x000fea000b800000 */
[----:B------:R-:W-:Y:S05]  /*2340*/  BPT.TRAP 0x1 ;  /* 0x000000040000795c */ /* 0x000fea0000300000 */
.L_x_36:
[----:B------:R-:W-:Y:S04]  /*2350*/  BSSY.RECONVERGENT B0, `(.L_x_37) ;  /* 0x0000003000007945 */ /* 0x000fe80003800200 */
[----:B------:R-:W-:Y:S05]  /*2360*/  @!P2 BRA `(.L_x_38) ;  /* 0x000000000004a947 */ /* 0x000fea0003800000 */
[----:B------:R-:W-:Y:S05]  /*2370*/  BPT.TRAP 0x1 ;  /* 0x000000040000795c */ /* 0x000fea0000300000 */
.L_x_38:
[----:B------:R-:W-:Y:S05]  /*2380*/  BSYNC.RECONVERGENT B0 ;  /* 0x0000000000007941 */ /* 0x000fea0003800200 */
.L_x_37:
[----:B------:R-:W-:Y:S02]  /*2390*/  UIADD3 UR5, UPT, UPT, UR4, 0x1, URZ ;  /* 0x0000000104057890 */ /* 0x000fe4000fffe0ff */
[----:B------:R-:W-:Y:S02]  /*23a0*/  UIADD3 UR14, UP1, UPT, UR26, 0x80, URZ ;  /* 0x000000801a0e7890 */ /* 0x000fe4000ff3e0ff */
[----:B------:R-:W-:Y:S02]  /*23b0*/  UISETP.NE.AND UP0, UPT, UR5, 0x21, UPT ;  /* 0x000000210500788c */ /* 0x000fe4000bf05270 */
[----:B------:R-:W-:Y:S02]  /*23c0*/  ULEA UR16, UR4, UR30, 0xb ;  /* 0x0000001e04107291 */ /* 0x000fe4000f8e58ff */
[----:B------:R-:W-:Y:S02]  /*23d0*/  USEL UR8, URZ, 0x1, UP0 ;  /* 0x00000001ff087887 */ /* 0x000fe40008000000 */
[----:B------:R-:W-:-:S02]  /*23e0*/  USEL UR6, UR5, URZ, UP0 ;  /* 0x000000ff05067287 */ /* 0x000fc40008000000 */
[----:B------:R-:W-:Y:S02]  /*23f0*/  UIADD3 UR22, UP0, UPT, UR26, 0x180, URZ ;  /* 0x000001801a167890 */ /* 0x000fe4000ff1e0ff */
[----:B------:R-:W-:Y:S01]  /*2400*/  LOP3.LUT R12, R12, UR8, RZ, 0x3c, !PT ;  /* 0x000000080c0c7c12 */ /* 0x000fe2000f8e3cff */
[----:B------:R-:W-:Y:S02]  /*2410*/  ULEA UR8, UR4, UR13, 0xc ;  /* 0x0000000d04087291 */ /* 0x000fe4000f8e60ff */
[----:B------:R-:W-:Y:S01]  /*2420*/  ULEA UR5, UR6, UR13, 0x3 ;  /* 0x0000000d06057291 */ /* 0x000fe2000f8e18ff */
[----:B-1----:R-:W-:Y:S01]  /*2430*/  SHF.L.U32 R0, R12, 0x1f, RZ ;  /* 0x0000001f0c007819 */ /* 0x002fe200000006ff */
[----:B------:R-:W-:Y:S02]  /*2440*/  USHF.L.U32 UR18, UR7, 0x5, URZ ;  /* 0x0000000507127899 */ /* 0x000fe400080006ff */
[----:B------:R-:W-:Y:S02]  /*2450*/  ULOP3.LUT UR17, UR17, 0xfefffff8, URZ, 0xc0, !UPT ;  /* 0xfefffff811117892 */ /* 0x000fe4000f8ec0ff */
[----:B------:R-:W-:-:S02]  /*2460*/  UIADD3.X UR15, UPT, UPT, URZ, UR27, URZ, UP1, !UPT ;  /* 0x0000001bff0f7290 */ /* 0x000fc40008ffe4ff */
[----:B------:R-:W-:Y:S01]  /*2470*/  UPRMT UR4, URZ, 0x5410, UR24 ;  /* 0x00005410ff047896 */ /* 0x000fe20008000018 */
[----:B------:R3:W4:Y:S01]  /*2480*/  SYNCS.PHASECHK.TRANS64.TRYWAIT P0, [UR5+0x108], R0 ;  /* 0x00010800ff0075a7 */ /* 0x0007220008001105 */
[----:B------:R-:W-:Y:S02]  /*2490*/  UIADD3 UR8, UPT, UPT, UR8, 0x16d00, URZ ;  /* 0x00016d0008087890 */ /* 0x000fe4000fffe0ff */
[----:B------:R-:W-:Y:S01]  /*24a0*/  UIADD3.X UR23, UPT, UPT, URZ, UR27, URZ, UP0, !UPT ;  /* 0x0000001bff177290 */ /* 0x000fe200087fe4ff */
[----:B------:R-:W-:Y:S01]  /*24b0*/  UMOV UR32, 0x0 ;  /* 0x0000000000207882 */ /* 0x000fe20000000000 */
[----:B------:R-:W-:Y:S01]  /*24c0*/  UMOV UR33, 0x10000000 ;  /* 0x1000000000217882 */ /* 0x000fe20000000000 */
[----:B------:R-:W-:Y:S01]  /*24d0*/  UMOV UR19, UR35 ;  /* 0x0000002300137c82 */ /* 0x000fe20008000000 */
[----:B------:R-:W-:Y:S01]  /*24e0*/  UMOV UR20, UR36 ;  /* 0x0000002400147c82 */ /* 0x000fe20008000000 */
[----:B------:R-:W-:Y:S01]  /*24f0*/  UMOV UR12, UR36 ;  /* 0x00000024000c7c82 */ /* 0x000fe20008000000 */
[----:B------:R-:W-:Y:S01]  /*2500*/  UMOV UR9, UR17 ;  /* 0x0000001100097c82 */ /* 0x000fe20008000000 */
[----:B------:R-:W-:Y:S01]  /*2510*/  UMOV UR10, UR18 ;  /* 0x00000012000a7c82 */ /* 0x000fe20008000000 */
[----:B------:R1:W-:Y:S01]  /*2520*/  UTMALDG.3D.MULTICAST.2CTA [UR16], [UR14], UR4, desc[UR32] ;  /* 0x000020100e0073b4 */ /* 0x0003e20008211804 */
[----:B------:R-:W-:-:S04]  /*2530*/  UIADD3 UR7, UPT, UPT, UR7, 0x1, URZ ;  /* 0x0000000107077890 */ /* 0x000fc8000fffe0ff */
[----:B------:R-:W-:Y:S01]  /*2540*/  UISETP.NE.AND UP0, UPT, UR7, UR25, UPT ;  /* 0x000000190700728c */ /* 0x000fe2000bf05270 */
[----:B------:R3:W-:Y:S01]  /*2550*/  UTMALDG.3D.2CTA [UR8], [UR22], desc[UR32] ;  /* 0x00002008160075b4 */ /* 0x0007e20008211000 */
[----:B-1----:R-:W-:-:S07]  /*2560*/  UMOV UR4, UR6 ;  /* 0x0000000600047c82 */ /* 0x002fce0008000000 */
[----:B---3--:R-:W-:Y:S05]  /*2570*/  BRA.U UP0, `(.L_x_39) ;  /* 0xfffffffd00487547 */ /* 0x008fea000b83ffff */
.L_x_33:
[C---:B------:R-:W-:Y:S01]  /*2580*/  LEA R3, R11.reuse, UR13, 0x3 ;  /* 0x0000000d0b037c11 */ /* 0x040fe2000f8e18ff */
[----:B------:R-:W-:Y:S01]  /*2590*/  NOP ;  /* 0x0000000000007918 */ /* 0x000fe20000000000 */
[----:B-1----:R-:W-:Y:S02]  /*25a0*/  SHF.L.U32 R0, R10, 0x1f, RZ ;  /* 0x0000001f0a007819 */ /* 0x002fe400000006ff */
[----:B------:R-:W-:Y:S02]  /*25b0*/  LEA R5, R11, UR13, 0x4 ;  /* 0x0000000d0b057c11 */ /* 0x000fe4000f8e20ff */
[----:B--2-4-:R-:W1:Y:S02]  /*25c0*/  SYNCS.PHASECHK.TRANS64.TRYWAIT P0, [R3+URZ+0x260], R0 ;  /* 0x00026000030075a7 */ /* 0x014e6400080011ff */
[----:B-1----:R-:W-:Y:S05]  /*25d0*/  @!P0 BRA `(.L_x_40) ;  /* 0x0000008c00388947 */ /* 0x002fea0003800000 */
.L_x_176:
[----:B------:R-:W2:Y:S01]  /*25e0*/  LDS.128 R4, [R5+0x2f0] ;  /* 0x0002f00005047984 */ /* 0x000ea20000000c00 */
[----:B------:R-:W-:Y:S01]  /*25f0*/  UISETP.GE.AND UP0, UPT, UR45, 0x1, UPT ;  /* 0x000000012d00788c */ /* 0x000fe2000bf06270 */
[----:B------:R-:W-:Y:S01]  /*2600*/  @!PT LDS RZ, [RZ] ;  /* 0x00000000fffff984 */ /* 0x000fe20000000800 */
[----:B------:R-:W-:Y:S01]  /*2610*/  @!PT LDS RZ, [RZ] ;  /* 0x00000000fffff984 */ /* 0x000fe20000000800 */
[----:B------:R-:W-:Y:S01]  /*2620*/  @!PT LDS RZ, [RZ] ;  /* 0x00000000fffff984 */ /* 0x000fe20000000800 */
[----:B------:R-:W-:Y:S01]  /*2630*/  @!PT LDS RZ, [RZ] ;  /* 0x00000000fffff984 */ /* 0x000fe20000000800 */
[----:B------:R3:W-:Y:S06]  /*2640*/  MEMBAR.ALL.CTA ;  /* 0x0000000000007992 */ /* 0x0007ec0000008000 */
[----:B---3--:R-:W3:Y:S01]  /*2650*/  FENCE.VIEW.ASYNC.S ;  /* 0x00000000000073c6 */ /* 0x008ee20000000000 */
[----:B--2---:R-:W-:-:S13]  /*2660*/  LOP3.LUT P0, RZ, R6, 0x1, RZ, 0xc0, !PT ;  /* 0x0000000106ff7812 */ /* 0x004fda000780c0ff */
[----:B---3--:R-:W-:Y:S01]  /*2670*/  VOTEU.ANY UP1, P0 ;  /* 0x0000000000ff7886 */ /* 0x008fe20000020100 */
[----:B------:R-:W-:-:S13]  /*2680*/  PLOP3.LUT P0, PT, PT, PT, UP1, 0x80, 0x8 ;  /* 0x000000000008781c */ /* 0x000fda0003f0f018 */
[----:B-1----:R-:W-:Y:S02]  /*2690*/  @P0 LOP3.LUT R0, R5, 0xffff, RZ, 0xc0, !PT ;  /* 0x0000ffff05000812 */ /* 0x002fe400078ec0ff */
[----:B------:R-:W-:Y:S02]  /*26a0*/  @P0 MOV R2, R4 ;  /* 0x0000000400020202 */ /* 0x000fe40000000f00 */
[----:B------:R-:W-:Y:S01]  /*26b0*/  @P0 R2UR UR5, R0 ;  /* 0x00000000000502ca */ /* 0x000fe200000e0000 */
[----:B------:R-:W-:Y:S01]  /*26c0*/  VIADD R0, R3, 0x270 ;  /* 0x0000027003007836 */ /* 0x000fe20000000000 */
[----:B------:R-:W-:Y:S02]  /*26d0*/  @P0 SHF.R.U32.HI R4, RZ, 0x10, R5 ;  /* 0x00000010ff040819 */ /* 0x000fe40000011605 */
[----:B------:R-:W-:Y:S02]  /*26e0*/  @P0 R2UR UR7, R2 ;  /* 0x00000000020702ca */ /* 0x000fe400000e0000 */
[----:B------:R-:W-:-:S02]  /*26f0*/  PRMT R0, RZ, 0x654, R0 ;  /* 0x00000654ff007816 */ /* 0x000fc40000000000 */
[----:B------:R-:W-:Y:S02]  /*2700*/  @P0 R2UR UR4, R4 ;  /* 0x00000000040402ca */ /* 0x000fe400000e0000 */
[----:B------:R1:W-:Y:S03]  /*2710*/  SYNCS.ARRIVE.TRANS64.RED.A1T0 RZ, [R0+URZ], RZ ;  /* 0x000000ff00ff79a7 */ /* 0x0003e600081004ff */
[----:B------:R-:W-:-:S04]  /*2720*/  @UP1 UMOV UR31, UR5 ;  /* 0x00000005001f1c82 */ /* 0x000fc80008000000 */
[----:B------:R-:W-:-:S04]  /*2730*/  @UP1 UMOV UR37, UR7 ;  /* 0x0000000700251c82 */ /* 0x000fc80008000000 */
[----:B------:R-:W-:Y:S01]  /*2740*/  @UP1 UMOV UR36, UR4 ;  /* 0x0000000400241c82 */ /* 0x000fe20008000000 */
[----:B------:R-:W-:Y:S05]  /*2750*/  BRA.U !UP0, `(.L_x_41) ;  /* 0x0000000108d47547 */ /* 0x000fea000b800000 */
[----:B------:R-:W2:Y:S01]  /*2760*/  LDCU.128 UR16, c[0x0][0xb10] ;  /* 0x00016200ff1077ac */ /* 0x000ea20008000c00 */
[----:B------:R-:W3:Y:S01]  /*2770*/  LDCU UR12, c[0x0][0xb20] ;  /* 0x00016400ff0c77ac */ /* 0x000ee20008000800 */
[----:B------:R-:W4:Y:S01]  /*2780*/  LDCU UR20, c[0x0][0xb0c] ;  /* 0x00016180ff1477ac */ /* 0x000f220008000800 */
[----:B------:R-:W1:Y:S01]  /*2790*/  LDCU.64 UR8, c[0x0][0xb28] ;  /* 0x00016500ff0877ac */ /* 0x000e620008000a00 */
[----:B------:R-:W-:Y:S02]  /*27a0*/  UISETP.NE.AND UP3, UPT, UR45, 0x1, UPT ;  /* 0x000000012d00788c */ /* 0x000fe4000bf65270 */
[----:B--2---:R-:W-:Y:S02]  /*27b0*/  UIMAD.WIDE.U32 UR10, UR38, UR19, URZ ;  /* 0x00000013260a72a5 */ /* 0x004fe4000f8e00ff */
[----:B------:R-:W-:Y:S02]  /*27c0*/  UIMAD.WIDE.U32 UR4, UR39, UR16, URZ ;  /* 0x00000010270472a5 */ /* 0x000fe4000f8e00ff */
[----:B------:R-:W-:-:S02]  /*27d0*/  UISETP.NE.AND UP0, UPT, UR18, 0x1, UPT ;  /* 0x000000011200788c */ /* 0x000fc4000bf05270 */
[----:B------:R-:W-:Y:S01]  /*27e0*/  UIMAD.WIDE.U32 UR22, UR31, UR19, URZ ;  /* 0x000000131f1672a5 */ /* 0x000fe2000f8e00ff */
[----:B------:R-:W-:Y:S02]  /*27f0*/  UMOV UR10, UR11 ;  /* 0x0000000b000a7c82 */ /* 0x000fe40008000000 */
[----:B------:R-:W-:Y:S01]  /*2800*/  UMOV UR4, UR5 ;  /* 0x0000000500047c82 */ /* 0x000fe20008000000 */
[----:B---3--:R-:W-:Y:S02]  /*2810*/  USHF.R.U32.HI UR10, URZ, UR12, UR10 ;  /* 0x0000000cff0a7299 */ /* 0x008fe4000801160a */
[----:B----4-:R-:W-:Y:S02]  /*2820*/  UISETP.NE.AND UP2, UPT, UR20, 0x1, UPT ;  /* 0x000000011400788c */ /* 0x010fe4000bf45270 */
[----:B------:R-:W-:Y:S02]  /*2830*/  USHF.R.U32.HI UR4, URZ, UR17, UR4 ;  /* 0x00000011ff047299 */ /* 0x000fe40008011604 */
[----:B------:R-:W-:-:S02]  /*2840*/  USEL UR5, UR38, UR10, !UP0 ;  /* 0x0000000a26057287 */ /* 0x000fc4000c000000 */
[----:B------:R-:W-:Y:S02]  /*2850*/  USEL UR7, UR39, UR4, !UP2 ;  /* 0x0000000427077287 */ /* 0x000fe4000d000000 */
[----:B-1----:R-:W-:Y:S01]  /*2860*/  UIMAD.WIDE.U32 UR10, UR5, UR8, URZ ;  /* 0x00000008050a72a5 */ /* 0x002fe2000f8e00ff */
[----:B------:R-:W-:Y:S01]  /*2870*/  UMOV UR4, UR23 ;  /* 0x0000001700047c82 */ /* 0x000fe20008000000 */
[----:B------:R-:W-:Y:S02]  /*2880*/  UIMAD.WIDE.U32 UR14, UR37, UR16, URZ ;  /* 0x00000010250e72a5 */ /* 0x000fe4000f8e00ff */
[----:B------:R-:W-:-:S03]  /*2890*/  UIMAD.WIDE.U32 UR22, UR7, UR8, URZ ;  /* 0x00000008071672a5 */ /* 0x000fc6000f8e00ff */
[----:B------:R-:W-:Y:S01]  /*28a0*/  UMOV UR10, UR11 ;  /* 0x0000000b000a7c82 */ /* 0x000fe20008000000 */
[----:B------:R-:W-:Y:S02]  /*28b0*/  USHF.R.U32.HI UR4, URZ, UR12, UR4 ;  /* 0x0000000cff047299 */ /* 0x000fe40008011604 */
[----:B------:R-:W-:Y:S01]  /*28c0*/  @UP3 USHF.R.U32.HI UR5, URZ, UR9, UR10 ;  /* 0x00000009ff053299 */ /* 0x000fe2000801160a */
[----:B------:R-:W-:Y:S01]  /*28d0*/  UMOV UR14, UR15 ;  /* 0x0000000f000e7c82 */ /* 0x000fe20008000000 */
[----:B------:R-:W-:Y:S01]  /*28e0*/  UMOV UR22, UR23 ;  /* 0x0000001700167c82 */ /* 0x000fe20008000000 */
[----:B------:R-:W-:Y:S02]  /*28f0*/  USHF.R.U32.HI UR17, URZ, UR17, UR14 ;  /* 0x00000011ff117299 */ /* 0x000fe4000801160e */
[----:B------:R-:W-:Y:S02]  /*2900*/  USEL UR4, UR31, UR4, !UP0 ;  /* 0x000000041f047287 */ /* 0x000fe4000c000000 */
[----:B------:R-:W-:-:S02]  /*2910*/  @UP3 USHF.R.U32.HI UR7, URZ, UR9, UR22 ;  /* 0x00000009ff073299 */ /* 0x000fc40008011616 */
[----:B------:R-:W-:Y:S02]  /*2920*/  UIMAD UR10, UR45, UR5, URZ ;  /* 0x000000052d0a72a4 */ /* 0x000fe4000f8e02ff */
[----:B------:R-:W-:Y:S02]  /*2930*/  USEL UR5, UR37, UR17, !UP2 ;  /* 0x0000001125057287 */ /* 0x000fe4000d000000 */
[----:B------:R-:W-:Y:S02]  /*2940*/  UIMAD UR12, UR45, UR7, URZ ;  /* 0x000000072d0c72a4 */ /* 0x000fe4000f8e02ff */
[----:B------:R-:W-:Y:S02]  /*2950*/  UISETP.GE.AND UP0, UPT, UR4, UR10, UPT ;  /* 0x0000000a0400728c */ /* 0x000fe4000bf06270 */
[----:B------:R-:W-:Y:S02]  /*2960*/  UIMAD.WIDE.U32 UR10, UR4, UR8, URZ ;  /* 0x00000008040a72a5 */ /* 0x000fe4000f8e00ff */
[----:B------:R-:W-:-:S02]  /*2970*/  UISETP.GE.OR UP0, UPT, UR5, UR12, UP0 ;  /* 0x0000000c0500728c */ /* 0x000fc40008706670 */
[----:B------:R-:W-:Y:S02]  /*2980*/  UIMAD.WIDE.U32 UR14, UR5, UR8, URZ ;  /* 0x00000008050e72a5 */ /* 0x000fe4000f8e00ff */
[----:B------:R-:W-:Y:S01]  /*2990*/  UIADD3 UR12, UPT, UPT, -UR5, URZ, URZ ;  /* 0x000000ff050c7290 */ /* 0x000fe2000fffe1ff */
[----:B------:R-:W-:Y:S01]  /*29a0*/  UMOV UR10, UR11 ;  /* 0x0000000b000a7c82 */ /* 0x000fe20008000000 */
[----:B------:R-:W-:Y:S02]  /*29b0*/  UIADD3 UR11, UPT, UPT, -UR4, URZ, URZ ;  /* 0x000000ff040b7290 */ /* 0x000fe4000fffe1ff */
[----:B------:R-:W-:-:S03]  /*29c0*/  USHF.R.U32.HI UR10, URZ, UR9, UR10 ;  /* 0x00000009ff0a7299 */ /* 0x000fc6000801160a */
[----:B------:R-:W-:Y:S01]  /*29d0*/  @!UP0 UMOV UR8, UR15 ;  /* 0x0000000f00088c82 */ /* 0x000fe20008000000 */
[----:B------:R-:W-:Y:S02]  /*29e0*/  UIMAD UR11, UR18, UR11, UR31 ;  /* 0x0000000b120b72a4 */ /* 0x000fe4000f8e021f */
[----:B------:R-:W-:Y:S02]  /*29f0*/  USEL UR10, UR4, UR10, !UP3 ;  /* 0x0000000a040a7287 */ /* 0x000fe4000d800000 */
[----:B------:R-:W-:Y:S02]  /*2a00*/  @!UP0 USHF.R.U32.HI UR8, URZ, UR9, UR8 ;  /* 0x00000009ff088299 */ /* 0x000fe40008011608 */
[----:B------:R-:W-:Y:S02]  /*2a10*/  UIADD3 UR9, UPT, UPT, -UR10, URZ, URZ ;  /* 0x000000ff0a097290 */ /* 0x000fe4000fffe1ff */
[----:B------:R-:W-:Y:S02]  /*2a20*/  @!UP0 USEL UR8, UR5, UR8, !UP3 ;  /* 0x0000000805088287 */ /* 0x000fe4000d800000 */
[----:B------:R-:W-:-:S02]  /*2a30*/  UIMAD UR9, UR45, UR9, UR4 ;  /* 0x000000092d0972a4 */ /* 0x000fc4000f8e0204 */
[----:B------:R-:W-:Y:S02]  /*2a40*/  @!UP0 UIADD3 UR10, UPT, UPT, UR10, -UR8, URZ ;  /* 0x800000080a0a8290 */ /* 0x000fe4000fffe0ff */
[----:B------:R-:W-:Y:S02]  /*2a50*/  @!UP0 UIMAD UR8, UR9, UR7, UR8 ;  /* 0x00000007090882a4 */ /* 0x000fe4000f8e0208 */
[----:B------:R-:W-:Y:S02]  /*2a60*/  @!UP0 UIMAD UR4, UR45, UR10, UR5 ;  /* 0x0000000a2d0482a4 */ /* 0x000fe4000f8e0205 */
[----:B------:R-:W-:Y:S02]  /*2a70*/  UIMAD UR7, UR20, UR12, UR37 ;  /* 0x0000000c140772a4 */ /* 0x000fe4000f8e0225 */
[----:B------:R-:W-:Y:S01]  /*2a80*/  UIMAD UR31, UR4, UR18, UR11 ;  /* 0x00000012041f72a4 */ /* 0x000fe2000f8e020b */
[----:B------:R-:W-:Y:S02]  /*2a90*/  @!UP0 UMOV UR5, UR8 ;  /* 0x0000000800058c82 */ /* 0x000fe40008000000 */
[----:B------:R-:W-:-:S12]  /*2aa0*/  UIMAD UR37, UR5, UR20, UR7 ;  /* 0x00000014052572a4 */ /* 0x000fd8000f8e0207 */
.L_x_41:
[----:B------:R-:W2:Y:S02]  /*2ab0*/  LDCU UR4, c[0x0][0xb30] ;  /* 0x00016600ff0477ac */ /* 0x000ea40008000800 */
[----:B--2---:R-:W-:-:S09]  /*2ac0*/  UISETP.NE.AND UP0, UPT, UR4, 0x1, UPT ;  /* 0x000000010400788c */ /* 0x004fd2000bf05270 */
[----:B------:R-:W-:Y:S05]  /*2ad0*/  BRA.U UP0, `(.L_x_42) ;  /* 0x0000000100447547 */ /* 0x000fea000b800000 */
[----:B------:R-:W2:Y:S01]  /*2ae0*/  LDCU.128 UR16, c[0x0][0xb10] ;  /* 0x00016200ff1077ac */ /* 0x000ea20008000c00 */
[----:B------:R-:W3:Y:S01]  /*2af0*/  LDCU UR10, c[0x0][0xb0c] ;  /* 0x00016180ff0a77ac */ /* 0x000ee20008000800 */
[----:B------:R-:W4:Y:S01]  /*2b00*/  LDCU UR7, c[0x0][0xb20] ;  /* 0x00016400ff0777ac */ /* 0x000f220008000800 */
[----:B--2---:R-:W-:Y:S02]  /*2b10*/  UIMAD.WIDE.U32 UR8, UR37, UR16, URZ ;  /* 0x00000010250872a5 */ /* 0x004fe4000f8e00ff */
[----:B------:R-:W-:Y:S02]  /*2b20*/  UIMAD.WIDE.U32 UR4, UR31, UR19, URZ ;  /* 0x000000131f0472a5 */ /* 0x000fe4000f8e00ff */
[----:B---3--:R-:W-:Y:S02]  /*2b30*/  UISETP.NE.AND UP2, UPT, UR10, 0x1, UPT ;  /* 0x000000010a00788c */ /* 0x008fe4000bf45270 */
[----:B------:R-:W-:Y:S01]  /*2b40*/  UISETP.NE.AND UP0, UPT, UR18, 0x1, UPT ;  /* 0x000000011200788c */ /* 0x000fe2000bf05270 */
[----:B------:R-:W-:-:S02]  /*2b50*/  UMOV UR8, UR9 ;  /* 0x0000000900087c82 */ /* 0x000fc40008000000 */
[----:B------:R-:W-:Y:S01]  /*2b60*/  UMOV UR4, UR5 ;  /* 0x0000000500047c82 */ /* 0x000fe20008000000 */
[----:B------:R-:W-:Y:S02]  /*2b70*/  USHF.R.U32.HI UR17, URZ, UR17, UR8 ;  /* 0x00000011ff117299 */ /* 0x000fe40008011608 */
[----:B----4-:R-:W-:Y:S02]  /*2b80*/  USHF.R.U32.HI UR4, URZ, UR7, UR4 ;  /* 0x00000007ff047299 */ /* 0x010fe40008011604 */
[----:B------:R-:W-:Y:S02]  /*2b90*/  USEL UR5, UR37, UR17, !UP2 ;  /* 0x0000001125057287 */ /* 0x000fe4000d000000 */
[----:B------:R-:W-:-:S04]  /*2ba0*/  USEL UR4, UR31, UR4, !UP0 ;  /* 0x000000041f047287 */ /* 0x000fc8000c000000 */
[----:B------:R-:W-:Y:S02]  /*2bb0*/  UIADD3 UR7, UPT, UPT, UR5, -UR4, URZ ;  /* 0x8000000405077290 */ /* 0x000fe4000fffe0ff */
[----:B------:R-:W-:Y:S02]  /*2bc0*/  UIADD3 UR4, UPT, UPT, -UR5, UR4, URZ ;  /* 0x0000000405047290 */ /* 0x000fe4000fffe1ff */
[----:B------:R-:W-:Y:S02]  /*2bd0*/  UIMAD UR31, UR7, UR18, UR31 ;  /* 0x00000012071f72a4 */ /* 0x000fe4000f8e021f */
[----:B------:R-:W-:-:S12]  /*2be0*/  UIMAD UR37, UR4, UR10, UR37 ;  /* 0x0000000a042572a4 */ /* 0x000fd8000f8e0225 */
.L_x_42:
[----:B------:R-:W-:Y:S01]  /*2bf0*/  VIADD R11, R11, 0x1 ;  /* 0x000000010b0b7836 */ /* 0x000fe20000000000 */
[----:B------:R-:W-:Y:S01]  /*2c00*/  R2UR UR4, R88 ;  /* 0x00000000580472ca */ /* 0x000fe200000e0000 */
[----:B------:R-:W-:Y:S01]  /*2c10*/  UIADD3 UR32, UPT, UPT, UR31, UR59, URZ ;  /* 0x0000003b1f207290 */ /* 0x000fe2000fffe0ff */
[----:B------:R-:W-:Y:S02]  /*2c20*/  PLOP3.LUT P1, PT, PT, PT, PT, 0x80, 0x8 ;  /* 0x000000000008781c */ /* 0x000fe40003f2f070 */
[----:B------:R-:W-:-:S04]  /*2c30*/  ISETP.NE.AND P0, PT, R11, 0x2, PT ;  /* 0x000000020b00780c */ /* 0x000fc80003f05270 */
[----:B------:R-:W-:Y:S02]  /*2c40*/  SEL R3, RZ, 0x1, P0 ;  /* 0x00000001ff037807 */ /* 0x000fe40000000000 */
[----:B------:R-:W-:Y:S02]  /*2c50*/  SEL R11, R11, RZ, P0 ;  /* 0x000000ff0b0b7207 */ /* 0x000fe40000000000 */
[----:B------:R-:W-:Y:S01]  /*2c60*/  LOP3.LUT R10, R10, R3, RZ, 0x3c, !PT ;  /* 0x000000030a0a7212 */ /* 0x000fe200078e3cff */
[----:B------:R-:W-:Y:S01]  /*2c70*/  UIADD3 UR20, UPT, UPT, UR37, UR4, URZ ;  /* 0x0000000425147290 */ /* 0x000fe2000fffe0ff */
[----:B------:R-:W-:Y:S11]  /*2c80*/  BRA.U UP1, `(.L_x_43) ;  /* 0xfffffff101447547 */ /* 0x000ff6000b83ffff */
[----:B------:R-:W-:Y:S01]  /*2c90*/  UIADD3 UR13, UPT, UPT, UR13, 0x108, URZ ;  /* 0x000001080d0d7890 */ /* 0x000fe2000fffe0ff */
[----:B------:R-:W-:-:S03]  /*2ca0*/  SHF.L.U32 R3, R12, 0x1f, RZ ;  /* 0x0000001f0c037819 */ /* 0x000fc600000006ff */
[----:B------:R-:W-:-:S09]  /*2cb0*/  ULEA UR4, UR6, UR13, 0x3 ;  /* 0x0000000d06047291 */ /* 0x000fd2000f8e18ff */
[----:B------:R-:W2:Y:S02]  /*2cc0*/  SYNCS.PHASECHK.TRANS64.TRYWAIT P0, [UR4], R3 ;  /* 0x00000003ff0075a7 */ /* 0x000ea40008001104 */
[----:B--2---:R-:W-:Y:S05]  /*2cd0*/  @!P0 BRA `(.L_x_44) ;  /* 0x00000084008c8947 */ /* 0x004fea0003800000 */
.L_x_178:
[----:B------:R-:W-:-:S04]  /*2ce0*/  UIADD3 UR4, UPT, UPT, UR6, 0x1, URZ ;  /* 0x0000000106047890 */ /* 0x000fc8000fffe0ff */
[----:B------:R-:W-:-:S04]  /*2cf0*/  UISETP.NE.AND UP0, UPT, UR4, 0x21, UPT ;  /* 0x000000210400788c */ /* 0x000fc8000bf05270 */
[----:B------:R-:W-:Y:S02]  /*2d00*/  USEL UR6, URZ, 0x1, UP0 ;  /* 0x00000001ff067887 */ /* 0x000fe40008000000 */
[----:B------:R-:W-:-:S04]  /*2d10*/  USEL UR4, UR4, URZ, UP0 ;  /* 0x000000ff04047287 */ /* 0x000fc80008000000 */
[----:B------:R-:W-:Y:S01]  /*2d20*/  ULEA UR5, UR4, UR13, 0x3 ;  /* 0x0000000d04057291 */ /* 0x000fe2000f8e18ff */
[----:B------:R-:W-:-:S04]  /*2d30*/  LOP3.LUT R2, R12, UR6, RZ, 0x3c, !PT ;  /* 0x000000060c027c12 */ /* 0x000fc8000f8e3cff */
[----:B-1----:R-:W-:-:S04]  /*2d40*/  SHF.L.U32 R3, R2, 0x1f, RZ ;  /* 0x0000001f02037819 */ /* 0x002fc800000006ff */
[----:B------:R-:W1:Y:S02]  /*2d50*/  SYNCS.PHASECHK.TRANS64.TRYWAIT P0, [UR5], R3 ;  /* 0x00000003ff0075a7 */ /* 0x000e640008001105 */
[----:B-1----:R-:W-:Y:S05]  /*2d60*/  @!P0 BRA `(.L_x_45) ;  /* 0x0000008400808947 */ /* 0x002fea0003800000 */
.L_x_180:
        /* <DEDUP_REMOVED lines=9> */
.L_x_182:
        /* <DEDUP_REMOVED lines=9> */
.L_x_184:
        /* <DEDUP_REMOVED lines=9> */
.L_x_186:
        /* <DEDUP_REMOVED lines=9> */
.L_x_188:
        /* <DEDUP_REMOVED lines=9> */
.L_x_190:
        /* <DEDUP_REMOVED lines=9> */
.L_x_192:
        /* <DEDUP_REMOVED lines=9> */
.L_x_194:
        /* <DEDUP_REMOVED lines=9> */
.L_x_196:
        /* <DEDUP_REMOVED lines=9> */
.L_x_198:
        /* <DEDUP_REMOVED lines=9> */
.L_x_200:
        /* <DEDUP_REMOVED lines=9> */
.L_x_202:
        /* <DEDUP_REMOVED lines=9> */
.L_x_204:
        /* <DEDUP_REMOVED lines=9> */
.L_x_206:
        /* <DEDUP_REMOVED lines=9> */
.L_x_208:
        /* <DEDUP_REMOVED lines=9> */
.L_x_210:
        /* <DEDUP_REMOVED lines=9> */
.L_x_212:
        /* <DEDUP_REMOVED lines=9> */
.L_x_214:
        /* <DEDUP_REMOVED lines=9> */
.L_x_216:
        /* <DEDUP_REMOVED lines=9> */
.L_x_218:
        /* <DEDUP_REMOVED lines=9> */
.L_x_220:
        /* <DEDUP_REMOVED lines=9> */
.L_x_222:
        /* <DEDUP_REMOVED lines=9> */
.L_x_224:
        /* <DEDUP_REMOVED lines=9> */
.L_x_226:
        /* <DEDUP_REMOVED lines=9> */
.L_x_228:
        /* <DEDUP_REMOVED lines=9> */
.L_x_230:
        /* <DEDUP_REMOVED lines=9> */
.L_x_232:
        /* <DEDUP_REMOVED lines=9> */
.L_x_234:
        /* <DEDUP_REMOVED lines=9> */
.L_x_236:
        /* <DEDUP_REMOVED lines=9> */
.L_x_238:
        /* <DEDUP_REMOVED lines=9> */
.L_x_240:
[----:B------:R-:W-:-:S04]  /*3e50*/  UIADD3 UR4, UPT, UPT, UR4, 0x1, URZ ;  /* 0x0000000104047890 */ /* 0x000fc8000fffe0ff */
[----:B------:R-:W-:-:S04]  /*3e60*/  UISETP.NE.AND UP0, UPT, UR4, 0x21, UPT ;  /* 0x000000210400788c */ /* 0x000fc8000bf05270 */
[----:B------:R-:W-:Y:S02]  /*3e70*/  USEL UR5, URZ, 0x1, UP0 ;  /* 0x00000001ff057887 */ /* 0x000fe40008000000 */
[----:B------:R-:W-:-:S04]  /*3e80*/  USEL UR4, UR4, URZ, UP0 ;  /* 0x000000ff04047287 */ /* 0x000fc80008000000 */
[----:B------:R-:W-:Y:S01]  /*3e90*/  ULEA UR4, UR4, UR13, 0x3 ;  /* 0x0000000d04047291 */ /* 0x000fe2000f8e18ff */
[----:B-1----:R-:W-:-:S04]  /*3ea0*/  LOP3.LUT R3, R2, UR5, RZ, 0x3c, !PT ;  /* 0x0000000502037c12 */ /* 0x002fc8000f8e3cff */
[----:B------:R-:W-:Y:S01]  /*3eb0*/  SHF.L.U32 R3, R3, 0x1f, RZ ;  /* 0x0000001f03037819 */ /* 0x000fe200000006ff */
[----:B------:R-:W-:-:S07]  /*3ec0*/  IMAD.U32 R0, RZ, RZ, UR4 ;  /* 0x00000004ff007e24 */ /* 0x000fce000f8e00ff */
.L_x_76:
[----:B-1----:R1:W2:Y:S02]  /*3ed0*/  SYNCS.PHASECHK.TRANS64.TRYWAIT P0, [R0+URZ], R3 ;  /* 0x00000003000075a7 */ /* 0x0022a400080011ff */
[----:B--2---:R-:W-:Y:S05]  /*3ee0*/  @!P0 NANOSLEEP.SYNCS 0x989680 ;  /* 0x009896800000895d */ /* 0x004fea0003900000 */
[----:B------:R-:W2:Y:S02]  /*3ef0*/  @!P0 SYNCS.PHASECHK.TRANS64 P0, [R0+URZ], R3 ;  /* 0x00000003000085a7 */ /* 0x000ea400080010ff */
[----:B--2---:R-:W-:Y:S05]  /*3f00*/  @P0 EXIT ;  /* 0x000000000000094d */ /* 0x004fea0003800000 */
[----:B------:R-:W-:Y:S05]  /*3f10*/  BRA `(.L_x_76) ;  /* 0xfffffffc00ec7947 */ /* 0x000fea000383ffff */
.L_x_23:
[----:B------:R-:W-:-:S04]  /*3f20*/  UISETP.NE.AND UP0, UPT, UR58, URZ, UPT ;  /* 0x000000ff3a00728c */ /* 0x000fc8000bf05270 */
[----:B------:R-:W-:-:S09]  /*3f30*/  UISETP.NE.OR UP0, UPT, UR13, 0x1, UP0 ;  /* 0x000000010d00788c */ /* 0x000fd20008705670 */
[----:B------:R-:W-:Y:S05]  /*3f40*/  BRA.U UP0, `(.L_x_77) ;  /* 0x0000000500487547 */ /* 0x000fea000b800000 */
[----:B------:R-:W-:Y:S01]  /*3f50*/  ISETP.GE.U32.AND P2, PT, R0, 0x4, PT ;  /* 0x000000040000780c */ /* 0x000fe20003f46070 */
[----:B------:R-:W-:Y:S01]  /*3f60*/  IMAD.MOV.U32 R12, RZ, RZ, 0x1 ;  /* 0x00000001ff0c7424 */ /* 0x000fe200078e00ff */
[----:B------:R-:W-:Y:S02]  /*3f70*/  CS2R R10, SRZ ;  /* 0x00000000000a7805 */ /* 0x000fe4000001ff00 */
[----:B------:R-:W-:Y:S01]  /*3f80*/  CS2R R8, SRZ ;  /* 0x0000000000087805 */ /* 0x000fe2000001ff00 */
[----:B------:R-:W-:Y:S01]  /*3f90*/  UMOV UR4, 0x400 ;  /* 0x0000040000047882 */ /* 0x000fe20000000000 */
[----:B------:R-:W-:Y:S01]  /*3fa0*/  UMOV UR5, URZ ;  /* 0x000000ff00057c82 */ /* 0x000fe20008000000 */
[----:B------:R-:W-:-:S12]  /*3fb0*/  ULEA UR6, UR58, UR4, 0x18 ;  /* 0x000000043a067291 */ /* 0x000fd8000f8ec0ff */
.L_x_81:
[----:B------:R-:W-:Y:S02]  /*3fc0*/  LEA R2, R8, UR6, 0x3 ;  /* 0x0000000608027c11 */ /* 0x000fe4000f8e18ff */
[----:B------:R-:W-:-:S03]  /*3fd0*/  SHF.L.U32 R5, R9, 0x1f, RZ ;  /* 0x0000001f09057819 */ /* 0x000fc600000006ff */
[----:B------:R-:W-:Y:S01]  /*3fe0*/  VIADD R4, R2, 0x2d0 ;  /* 0x000002d002047836 */ /* 0x000fe20000000000 */
[----:B------:R-:W1:Y:S02]  /*3ff0*/  SYNCS.PHASECHK.TRANS64.TRYWAIT P0, [R2+URZ+0x2c0], R5 ;  /* 0x0002c005020075a7 */ /* 0x000e6400080011ff */
[----:B-1----:R-:W-:Y:S05]  /*4000*/  @!P0 BRA `(.L_x_78) ;  /* 0x0000007c00c08947 */ /* 0x002fea0003800000 */
.L_x_241:
[----:B------:R-:W-:Y:S01]  /*4010*/  ULEA UR4, UR5, UR6, 0x3 ;  /* 0x0000000605047291 */ /* 0x000fe2000f8e18ff */
[----:B------:R-:W-:Y:S02]  /*4020*/  PRMT R4, RZ, 0x654, R4 ;  /* 0x00000654ff047816 */ /* 0x000fe40000000004 */
[----:B-1----:R-:W-:Y:S01]  /*4030*/  SHF.L.U32 R5, R12, 0x1f, RZ ;  /* 0x0000001f0c057819 */ /* 0x002fe200000006ff */
[----:B------:R-:W-:Y:S01]  /*4040*/  UIADD3 UR7, UPT, UPT, UR4, 0x260, URZ ;  /* 0x0000026004077890 */ /* 0x000fe2000fffe0ff */
[----:B------:R1:W-:Y:S05]  /*4050*/  SYNCS.ARRIVE.TRANS64.RED.A1T0 RZ, [R4+URZ], RZ ;  /* 0x000000ff04ff79a7 */ /* 0x0003ea00081004ff */
[----:B------:R-:W-:Y:S01]  /*4060*/  IMAD.U32 R7, RZ, RZ, UR7 ;  /* 0x00000007ff077e24 */ /* 0x000fe2000f8e00ff */
[----:B------:R-:W2:Y:S04]  /*4070*/  SYNCS.PHASECHK.TRANS64.TRYWAIT P0, [UR4+0x270], R5 ;  /* 0x00027005ff0075a7 */ /* 0x000ea80008001104 */
[----:B------:R-:W-:Y:S01]  /*4080*/  PRMT R6, R0, 0x654, R7 ;  /* 0x0000065400067816 */ /* 0x000fe20000000007 */
[----:B-1----:R-:W-:Y:S01]  /*4090*/  @!P2 IMAD.MOV.U32 R4, RZ, RZ, 0x10 ;  /* 0x00000010ff04a424 */ /* 0x002fe200078e00ff */
[----:B--2---:R-:W-:Y:S06]  /*40a0*/  @!P0 BRA `(.L_x_79) ;  /* 0x0000007c00ac8947 */ /* 0x004fec0003800000 */
.L_x_243:
[----:B------:R-:W-:Y:S01]  /*40b0*/  ULEA UR8, UR5, UR6, 0x4 ;  /* 0x0000000605087291 */ /* 0x000fe2000f8e20ff */
[----:B------:R-:W-:Y:S01]  /*40c0*/  SEL R3, R6, R3, !P2 ;  /* 0x0000000306037207 */ /* 0x000fe20005000000 */
[----:B------:R-:W-:Y:S01]  /*40d0*/  UIADD3 UR9, UPT, UPT, UR4, 0x260, URZ ;  /* 0x0000026004097890 */ /* 0x000fe2000fffe0ff */
[----:B-1----:R-:W-:Y:S01]  /*40e0*/  LEA R2, R11, UR6, 0x3 ;  /* 0x000000060b027c11 */ /* 0x002fe2000f8e18ff */
[----:B------:R-:W-:Y:S01]  /*40f0*/  UIADD3 UR8, UPT, UPT, UR8, 0x2f0, URZ ;  /* 0x000002f008087890 */ /* 0x000fe2000fffe0ff */
[----:B------:R-:W-:Y:S01]  /*4100*/  SHF.L.U32 R5, R10, 0x1f, RZ ;  /* 0x0000001f0a057819 */ /* 0x000fe200000006ff */
[----:B------:R1:W-:Y:S01]  /*4110*/  @!P2 SYNCS.ARRIVE.TRANS64.RED RZ, [R3+URZ], R4 ;  /* 0x0000000403ffa9a7 */ /* 0x0003e200080004ff */
[----:B------:R-:W-:Y:S01]  /*4120*/  UIADD3 UR4, UPT, UPT, UR5, 0x1, URZ ;  /* 0x0000000105047890 */ /* 0x000fe2000fffe0ff */
[----:B------:R-:W-:-:S03]  /*4130*/  VIADD R8, R8, 0x1 ;  /* 0x0000000108087836 */ /* 0x000fc60000000000 */
[----:B------:R-:W-:Y:S02]  /*4140*/  UISETP.NE.AND UP0, UPT, UR4, 0x2, UPT ;  /* 0x000000020400788c */ /* 0x000fe4000bf05270 */
[----:B------:R-:W-:Y:S06]  /*4150*/  UGETNEXTWORKID.BROADCAST [UR8], [UR9] ;  /* 0x00000000080073ca */ /* 0x000fec0008000100 */
[----:B------:R-:W-:Y:S01]  /*4160*/  USEL UR7, URZ, 0x1, UP0 ;  /* 0x00000001ff077887 */ /* 0x000fe20008000000 */
[----:B------:R-:W-:Y:S01]  /*4170*/  ISETP.NE.AND P0, PT, R8, 0x2, PT ;  /* 0x000000020800780c */ /* 0x000fe20003f05270 */
[----:B------:R-:W-:Y:S01]  /*4180*/  USEL UR5, UR4, URZ, UP0 ;  /* 0x000000ff04057287 */ /* 0x000fe20008000000 */
[----:B------:R-:W2:Y:S03]  /*4190*/  SYNCS.PHASECHK.TRANS64.TRYWAIT P1, [R2+URZ+0x260], R5 ;  /* 0x00026005020075a7 */ /* 0x000ea600080211ff */
[----:B------:R-:W-:Y:S01]  /*41a0*/  LOP3.LUT R12, R12, UR7, RZ, 0x3c, !PT ;  /* 0x000000070c0c7c12 */ /* 0x000fe2000f8e3cff */
[----:B-12---:R-:W-:Y:S07]  /*41b0*/  @!P1 BRA `(.L_x_80) ;  /* 0x0000007c00809947 */ /* 0x006fee0003800000 */
.L_x_244:
[C---:B------:R-:W-:Y:S01]  /*41c0*/  LEA R4, R11.reuse, UR6, 0x4 ;  /* 0x000000060b047c11 */ /* 0x040fe2000f8e20ff */
[----:B-1----:R-:W-:Y:S01]  /*41d0*/  VIADD R2, R2, 0x270 ;  /* 0x0000027002027836 */ /* 0x002fe20000000000 */
[----:B------:R-:W-:Y:S01]  /*41e0*/  SEL R8, R8, RZ, P0 ;  /* 0x000000ff08087207 */ /* 0x000fe20000000000 */
[----:B------:R-:W-:-:S03]  /*41f0*/  VIADD R11, R11, 0x1 ;  /* 0x000000010b0b7836 */ /* 0x000fc60000000000 */
[----:B------:R-:W1:Y:S01]  /*4200*/  LDS.128 R4, [R4+0x2f0] ;  /* 0x0002f00004047984 */ /* 0x000e620000000c00 */
[----:B------:R-:W-:Y:S02]  /*4210*/  PRMT R2, RZ, 0x654, R2 ;  /* 0x00000654ff027816 */ /* 0x000fe40000000002 */
[C---:B------:R-:W-:Y:S01]  /*4220*/  ISETP.NE.AND P1, PT, R11.reuse, 0x2, PT ;  /* 0x000000020b00780c */ /* 0x040fe20003f25270 */
[----:B------:R-:W-:Y:S01]  /*4230*/  @!PT LDS RZ, [RZ] ;  /* 0x00000000fffff984 */ /* 0x000fe20000000800 */
[----:B------:R-:W-:Y:S01]  /*4240*/  @!PT LDS RZ, [RZ] ;  /* 0x00000000fffff984 */ /* 0x000fe20000000800 */
[----:B------:R-:W-:Y:S01]  /*4250*/  @!PT LDS RZ, [RZ] ;  /* 0x00000000fffff984 */ /* 0x000fe20000000800 */
[----:B------:R-:W-:Y:S01]  /*4260*/  @!PT LDS RZ, [RZ] ;  /* 0x00000000fffff984 */ /* 0x000fe20000000800 */
[----:B------:R2:W-:Y:S06]  /*4270*/  MEMBAR.ALL.CTA ;  /* 0x0000000000007992 */ /* 0x0005ec0000008000 */
[----:B--2---:R-:W2:Y:S01]  /*4280*/  FENCE.VIEW.ASYNC.S ;  /* 0x00000000000073c6 */ /* 0x004ea20000000000 */
[----:B------:R-:W-:Y:S01]  /*4290*/  SEL R11, R11, RZ, P1 ;  /* 0x000000ff0b0b7207 */ /* 0x000fe20000800000 */
[----:B--2---:R2:W-:Y:S01]  /*42a0*/  SYNCS.ARRIVE.TRANS64.RED.A1T0 RZ, [R2+URZ], RZ ;  /* 0x000000ff02ff79a7 */ /* 0x0045e200081004ff */
[----:B-1----:R-:W-:-:S02]  /*42b0*/  LOP3.LUT P3, RZ, R6, 0x1, RZ, 0xc0, !PT ;  /* 0x0000000106ff7812 */ /* 0x002fc4000786c0ff */
[----:B------:R-:W-:-:S04]  /*42c0*/  SEL R5, RZ, 0x1, P1 ;  /* 0x00000001ff057807 */ /* 0x000fc80000800000 */
[----:B------:R-:W-:Y:S02]  /*42d0*/  LOP3.LUT R10, R10, R5, RZ, 0x3c, !PT ;  /* 0x000000050a0a7212 */ /* 0x000fe400078e3cff */
[----:B--2---:R-:W-:-:S04]  /*42e0*/  SEL R2, RZ, 0x1, P0 ;  /* 0x00000001ff027807 */ /* 0x004fc80000000000 */
[----:B------:R-:W-:Y:S01]  /*42f0*/  LOP3.LUT R9, R9, R2, RZ, 0x3c, !PT ;  /* 0x0000000209097212 */ /* 0x000fe200078e3cff */
[----:B------:R-:W-:Y:S06]  /*4300*/  @P3 BRA `(.L_x_81) ;  /* 0xfffffffc002c3947 */ /* 0x000fec000383ffff */
[----:B------:R-:W-:Y:S01]  /*4310*/  ULEA UR4, UR5, UR6, 0x3 ;  /* 0x0000000605047291 */ /* 0x000fe2000f8e18ff */
[----:B------:R-:W-:-:S08]  /*4320*/  SHF.L.U32 R3, R12, 0x1f, RZ ;  /* 0x0000001f0c037819 */ /* 0x000fd000000006ff */
[----:B------:R-:W1:Y:S02]  /*4330*/  SYNCS.PHASECHK.TRANS64 P0, [UR4+0x270], R3 ;  /* 0x00027003ff0075a7 */ /* 0x000e640008001004 */
[----:B-1----:R-:W-:Y:S05]  /*4340*/  @P0 BRA `(.L_x_82) ;  /* 0x0000000000080947 */ /* 0x002fea0003800000 */
[----:B------:R-:W1:Y:S02]  /*4350*/  SYNCS.PHASECHK.TRANS64.TRYWAIT P0, [UR4+0x270], R3 ;  /* 0x00027003ff0075a7 */ /* 0x000e640008001104 */
[----:B-1----:R-:W-:Y:S05]  /*4360*/  @!P0 BRA `(.L_x_83) ;  /* 0x0000007c00288947 */ /* 0x002fea0003800000 */
.L_x_82:
[----:B------:R-:W-:-:S04]  /*4370*/  UIADD3 UR7, UPT, UPT, UR5, 0x1, URZ ;  /* 0x0000000105077890 */ /* 0x000fc8000fffe0ff */
[----:B------:R-:W-:-:S04]  /*4380*/  UISETP.NE.AND UP0, UPT, UR7, 0x2, UPT ;  /* 0x000000020700788c */ /* 0x000fc8000bf05270 */
[----:B------:R-:W-:Y:S02]  /*4390*/  USEL UR8, URZ, 0x1, UP0 ;  /* 0x00000001ff087887 */ /* 0x000fe40008000000 */
[----:B------:R-:W-:-:S04]  /*43a0*/  USEL UR7, UR7, URZ, UP0 ;  /* 0x000000ff07077287 */ /* 0x000fc80008000000 */
[----:B------:R-:W-:Y:S01]  /*43b0*/  ULEA UR7, UR7, UR6, 0x3 ;  /* 0x0000000607077291 */ /* 0x000fe2000f8e18ff */
[----:B-1----:R-:W-:-:S04]  /*43c0*/  LOP3.LUT R3, R12, UR8, RZ, 0x3c, !PT ;  /* 0x000000080c037c12 */ /* 0x002fc8000f8e3cff */
[----:B------:R-:W-:-:S04]  /*43d0*/  SHF.L.U32 R0, R3, 0x1f, RZ ;  /* 0x0000001f03007819 */ /* 0x000fc800000006ff */
[----:B------:R-:W1:Y:S02]  /*43e0*/  SYNCS.PHASECHK.TRANS64 P0, [UR7+0x270], R0 ;  /* 0x00027000ff0075a7 */ /* 0x000e640008001007 */
[----:B-1----:R-:W-:Y:S05]  /*43f0*/  @P0 EXIT ;  /* 0x000000000000094d */ /* 0x002fea0003800000 */
[----:B------:R-:W-:Y:S02]  /*4400*/  SHF.L.U32 R3, R3, 0x1f, RZ ;  /* 0x0000001f03037819 */ /* 0x000fe400000006ff */
[----:B------:R-:W-:-:S07]  /*4410*/  MOV R0, UR7 ;  /* 0x0000000700007c02 */ /* 0x000fce0008000f00 */
.L_x_84:
[----:B-1----:R1:W2:Y:S02]  /*4420*/  SYNCS.PHASECHK.TRANS64.TRYWAIT P0, [R0+URZ+0x270], R3 ;  /* 0x00027003000075a7 */ /* 0x0022a400080011ff */
[----:B--2---:R-:W-:Y:S05]  /*4430*/  @!P0 NANOSLEEP.SYNCS 0x989680 ;  /* 0x009896800000895d */ /* 0x004fea0003900000 */
[----:B------:R-:W2:Y:S02]  /*4440*/  @!P0 SYNCS.PHASECHK.TRANS64 P0, [R0+URZ+0x270], R3 ;  /* 0x00027003000085a7 */ /* 0x000ea400080010ff */
[----:B--2---:R-:W-:Y:S05]  /*4450*/  @P0 EXIT ;  /* 0x000000000000094d */ /* 0x004fea0003800000 */
[----:B------:R-:W-:Y:S05]  /*4460*/  BRA `(.L_x_84) ;  /* 0xfffffffc00ec7947 */ /* 0x000fea000383ffff */
.L_x_77:
[----:B------:R-:W-:Y:S05]  /*4470*/  BRA.U UP4, `(.L_x_85) ;  /* 0x0000001104847547 */ /* 0x000fea000b800000 */
[----:B------:R-:W-:Y:S01]  /*4480*/  UMOV UR4, 0x40 ;  /* 0x0000004000047882 */ /* 0x000fe20000000000 */
[----:B------:R-:W-:Y:S01]  /*4490*/  NOP ;  /* 0x0000000000007918 */ /* 0x000fe20000000000 */
[----:B------:R-:W-:Y:S01]  /*44a0*/  ULEA UR5, UR58, UR4, 0x18 ;  /* 0x000000043a057291 */ /* 0x000fe2000f8ec0ff */
[----:B------:R-:W-:Y:S02]  /*44b0*/  UMOV UR6, 0x400 ;  /* 0x0000040000067882 */ /* 0x000fe40000000000 */
[----:B------:R-:W-:-:S06]  /*44c0*/  ULEA UR6, UR58, UR6, 0x18 ;  /* 0x000000063a067291 */ /* 0x000fcc000f8ec0ff */
[----:B------:R-:W1:Y:S02]  /*44d0*/  LDS.U8 R0, [UR5+0x1c] ;  /* 0x00001c05ff007984 */ /* 0x000e640008000000 */
[----:B-1----:R-:W-:-:S13]  /*44e0*/  ISETP.NE.AND P0, PT, R0, RZ, PT ;  /* 0x000000ff0000720c */ /* 0x002fda0003f05270 */
[----:B------:R-:W-:Y:S05]  /*44f0*/  @P0 BRA `(.L_x_86) ;  /* 0x0000000400080947 */ /* 0x000fea0003800000 */
[----:B------:R-:W-:Y:S02]  /*4500*/  UISETP.NE.U32.AND UP1, UPT, UR27, 0x1, UPT ;  /* 0x000000011b00788c */ /* 0x000fe4000bf25070 */
[----:B------:R-:W-:-:S07]  /*4510*/  UIADD3 UR7, UPT, UPT, UR5, 0x8, URZ ;  /* 0x0000000805077890 */ /* 0x000fce000fffe0ff */
[----:B------:R-:W-:Y:S05]  /*4520*/  BRA.U !UP1, `(.L_x_87) ;  /* 0x00000001099c7547 */ /* 0x000fea000b800000 */
[----:B------:R-:W-:Y:S01]  /*4530*/  ELECT P0, URZ, PT ;  /* 0x0000000000ff782f */ /* 0x000fe20003800000 */
[----:B------:R-:W-:-:S12]  /*4540*/  BSSY B0, `(.L_x_87) ;  /* 0x0000025000007945 */ /* 0x000fd80003800000 */
[----:B------:R-:W-:Y:S05]  /*4550*/  @!P0 BRA `(.L_x_88) ;  /* 0x00000000008c8947 */ /* 0x000fea0003800000 */
[----:B------:R-:W-:-:S05]  /*4560*/  UMOV UR4, 0x10 ;  /* 0x0000001000047882 */ /* 0x000fca0000000000 */
[----:B------:R-:W-:Y:S04]  /*4570*/  DEPBAR.LE SB1, 0x36 ;  /* 0x00009d800000791a */ /* 0x000fe80000000000 */
[----:B------:R-:W1:Y:S02]  /*4580*/  UTCATOMSWS.2CTA.FIND_AND_SET.ALIGN UP0, UR4, UR4 ;  /* 0x00000004000475e3 */ /* 0x000e640008200800 */
[----:B-1----:R-:W-:Y:S01]  /*4590*/  MOV R11, UR4 ;  /* 0x00000004000b7c02 */ /* 0x002fe20008000f00 */
[----:B------:R-:W-:Y:S06]  /*45a0*/  BRA.U UP0, `(.L_x_89) ;  /* 0x0000000100187547 */ /* 0x000fec000b800000 */
.L_x_90:
[----:B------:R-:W-:Y:S05]  /*45b0*/  NANOSLEEP 0x64 ;  /* 0x000000640000795d */ /* 0x000fea0003800000 */
[----:B------:R-:W-:-:S05]  /*45c0*/  UMOV UR4, 0x10 ;  /* 0x0000001000047882 */ /* 0x000fca0000000000 */
[----:B------:R-:W-:Y:S04]  /*45d0*/  DEPBAR.LE SB1, 0x36 ;  /* 0x00009d800000791a */ /* 0x000fe80000000000 */
[----:B------:R-:W1:Y:S02]  /*45e0*/  UTCATOMSWS.2CTA.FIND_AND_SET.ALIGN UP0, UR4, UR4 ;  /* 0x00000004000475e3 */ /* 0x000e640008200800 */
[----:B-1----:R-:W-:Y:S01]  /*45f0*/  MOV R11, UR4 ;  /* 0x00000004000b7c02 */ /* 0x002fe20008000f00 */
[----:B------:R-:W-:Y:S05]  /*4600*/  BRA.U !UP0, `(.L_x_90) ;  /* 0xfffffffd08e87547 */ /* 0x000fea000b83ffff */
.L_x_89:
[----:B------:R-:W1:Y:S01]  /*4610*/  LDS R7, [UR5+0x10] ;  /* 0x00001005ff077984 */ /* 0x000e620008000800 */
[----:B------:R-:W-:Y:S01]  /*4620*/  IMAD.U32 R5, RZ, RZ, UR6 ;  /* 0x00000006ff057e24 */ /* 0x000fe2000f8e00ff */
[----:B------:R-:W-:-:S03]  /*4630*/  MOV R4, UR29 ;  /* 0x0000001d00047c02 */ /* 0x000fc60008000f00 */
[----:B------:R-:W-:Y:S01]  /*4640*/  VIADD R5, R5, 0x310 ;  /* 0x0000031005057836 */ /* 0x000fe20000000000 */
[----:B-1----:R-:W-:-:S04]  /*4650*/  SHF.L.U32 R7, R7, 0x1f, RZ ;  /* 0x0000001f07077819 */ /* 0x002fc800000006ff */
[----:B------:R-:W1:Y:S02]  /*4660*/  SYNCS.PHASECHK.TRANS64.TRYWAIT P0, [UR5+0x8], R7 ;  /* 0x00000807ff0075a7 */ /* 0x000e640008001105 */
[----:B-1----:R-:W-:Y:S05]  /*4670*/  @P0 BRA `(.L_x_91) ;  /* 0x0000000000080947 */ /* 0x002fea0003800000 */
[----:B------:R-:W1:Y:S02]  /*4680*/  SYNCS.PHASECHK.TRANS64.TRYWAIT P0, [UR5+0x8], R7 ;  /* 0x00000807ff0075a7 */ /* 0x000e640008001105 */
[----:B-1----:R-:W-:Y:S05]  /*4690*/  @!P0 BRA `(.L_x_92) ;  /* 0x0000007800748947 */ /* 0x002fea0003800000 */
.L_x_91:
[----:B-1----:R-:W-:Y:S01]  /*46a0*/  HFMA2 R0, -RZ, RZ, 0, 5.9604644775390625e-08 ;  /* 0x00000001ff007431 */ /* 0x002fe200000001ff */
[----:B------:R-:W-:Y:S01]  /*46b0*/  UPRMT UR4, UR29, 0x654, UR7 ;  /* 0x000006541d047896 */ /* 0x000fe20008000007 */
[----:B------:R-:W-:Y:S01]  /*46c0*/  IMAD.MOV.U32 R8, RZ, RZ, 0xffff ;  /* 0x0000ffffff087424 */ /* 0x000fe200078e00ff */
[----:B------:R-:W-:Y:S01]  /*46d0*/  PRMT R4, R4, 0x654, R5 ;  /* 0x0000065404047816 */ /* 0x000fe20000000005 */
[----:B------:R-:W-:Y:S02]  /*46e0*/  IMAD.MOV.U32 R6, RZ, RZ, 0x4 ;  /* 0x00000004ff067424 */ /* 0x000fe400078e00ff */
[----:B------:R-:W-:Y:S01]  /*46f0*/  IMAD.SHL.U32 R9, R11, 0x20, RZ ;  /* 0x000000200b097824 */ /* 0x000fe200078e00ff */
[----:B------:R-:W-:Y:S02]  /*4700*/  MOV R5, UR4 ;  /* 0x0000000400057c02 */ /* 0x000fe40008000f00 */
[-C--:B------:R-:W-:Y:S01]  /*4710*/  SHF.L.U32 R8, R8, R11.reuse, RZ ;  /* 0x0000000b08087219 */ /* 0x080fe200000006ff */
[----:B------:R1:W-:Y:S01]  /*4720*/  SYNCS.ARRIVE.TRANS64.RED RZ, [UR4], R6 ;  /* 0x00000006ffff79a7 */ /* 0x0003e20008000404 */
[----:B------:R-:W-:Y:S01]  /*4730*/  SHF.L.U32 R7, R0, R11, RZ ;  /* 0x0000000b00077219 */ /* 0x000fe200000006ff */
[----:B------:R1:W-:Y:S04]  /*4740*/  STS [UR6+0x310], R9 ;  /* 0x00031009ff007988 */ /* 0x0003e80008000806 */
[----:B------:R1:W-:Y:S04]  /*4750*/  STAS [R4.64], R11 ;  /* 0x0000000b04007dbd */ /* 0x0003e8000c0008ff */
[----:B------:R1:W-:Y:S04]  /*4760*/  ATOMS.OR RZ, [UR5+0x14], R8 ;  /* 0x00001408ffff798c */ /* 0x0003e8000b000005 */
[----:B------:R1:W-:Y:S04]  /*4770*/  ATOMS.OR RZ, [UR5+0x18], R7 ;  /* 0x00001807ffff798c */ /* 0x0003e8000b000005 */
[----:B------:R1:W-:Y:S02]  /*4780*/  ATOMS.XOR RZ, [UR5+0x10], R0 ;  /* 0x00001000ffff798c */ /* 0x0003e4000b800005 */
.L_x_88:
[----:B------:R-:W-:Y:S05]  /*4790*/  BSYNC B0 ;  /* 0x0000000000007941 */ /* 0x000fea0003800000 */
.L_x_87:
[----:B------:R-:W-:Y:S05]  /*47a0*/  BRA.U UP1, `(.L_x_93) ;  /* 0x00000001016c7547 */ /* 0x000fea000b800000 */
[----:B------:R-:W-:-:S03]  /*47b0*/  UMOV UR4, 0xffffffff ;  /* 0xffffffff00047882 */ /* 0x000fc60000000000 */
[----:B------:R-:W-:Y:S05]  /*47c0*/  BRA.DIV UR4, `(.L_x_94) ;  /* 0x0000007a04407947 */ /* 0x000fea000b800000 */
[----:B------:R-:W-:-:S13]  /*47d0*/  ELECT P6, URZ, PT ;  /* 0x0000000000ff782f */ /* 0x000fda00038c0000 */
.L_x_248:
[----:B------:R-:W-:Y:S05]  /*47e0*/  @!P6 BRA `(.L_x_93) ;  /* 0x00000000005ce947 */ /* 0x000fea0003800000 */
[----:B-1----:R-:W1:Y:S02]  /*47f0*/  LDS R5, [UR5+0x10] ;  /* 0x00001005ff057984 */ /* 0x002e640008000800 */
[----:B-1----:R-:W-:-:S04]  /*4800*/  SHF.L.U32 R5, R5, 0x1f, RZ ;  /* 0x0000001f05057819 */ /* 0x002fc800000006ff */
[----:B------:R-:W1:Y:S02]  /*4810*/  SYNCS.PHASECHK.TRANS64.TRYWAIT P0, [UR5+0x8], R5 ;  /* 0x00000805ff0075a7 */ /* 0x000e640008001105 */
[----:B-1----:R-:W-:Y:S05]  /*4820*/  @P0 BRA `(.L_x_95) ;  /* 0x0000000000080947 */ /* 0x002fea0003800000 */
[----:B------:R-:W1:Y:S02]  /*4830*/  SYNCS.PHASECHK.TRANS64.TRYWAIT P0, [UR5+0x8], R5 ;  /* 0x00000805ff0075a7 */ /* 0x000e640008001105 */
[----:B-1----:R-:W-:Y:S05]  /*4840*/  @!P0 BRA `(.L_x_96) ;  /* 0x0000007800408947 */ /* 0x002fea0003800000 */
.L_x_95:
[----:B------:R-:W2:Y:S01]  /*4850*/  LDS R7, [UR6+0x310] ;  /* 0x00031006ff077984 */ /* 0x000ea20008000800 */
[----:B-1----:R-:W-:Y:S02]  /*4860*/  HFMA2 R0, -RZ, RZ, 0, 5.9604644775390625e-08 ;  /* 0x00000001ff007431 */ /* 0x002fe400000001ff */
[----:B------:R-:W-:Y:S01]  /*4870*/  IMAD.MOV.U32 R4, RZ, RZ, 0xffff ;  /* 0x0000ffffff047424 */ /* 0x000fe200078e00ff */
[----:B------:R-:W-:Y:S01]  /*4880*/  UPRMT UR4, UR29, 0x654, UR7 ;  /* 0x000006541d047896 */ /* 0x000fe20008000007 */
[----:B--2---:R-:W-:-:S03]  /*4890*/  IMAD.SHL.U32 R5, R7, 0x20, RZ ;  /* 0x0000002007057824 */ /* 0x004fc600078e00ff */
[-C--:B------:R-:W-:Y:S02]  /*48a0*/  SHF.L.U32 R4, R4, R7.reuse, RZ ;  /* 0x0000000704047219 */ /* 0x080fe400000006ff */
[----:B------:R-:W-:Y:S01]  /*48b0*/  SHF.L.U32 R7, R0, R7, RZ ;  /* 0x0000000700077219 */ /* 0x000fe200000006ff */
[----:B------:R2:W-:Y:S04]  /*48c0*/  STS [UR6+0x310], R5 ;  /* 0x00031005ff007988 */ /* 0x0005e80008000806 */
[----:B------:R2:W-:Y:S04]  /*48d0*/  ATOMS.OR RZ, [UR5+0x14], R4 ;  /* 0x00001404ffff798c */ /* 0x0005e8000b000005 */
[----:B------:R2:W-:Y:S01]  /*48e0*/  ATOMS.OR RZ, [UR5+0x18], R7 ;  /* 0x00001807ffff798c */ /* 0x0005e2000b000005 */
[----:B------:R-:W-:Y:S03]  /*48f0*/  SYNCS.ARRIVE.TRANS64.RED.A1T0 RZ, [UR4], RZ ;  /* 0x000000ffffff79a7 */ /* 0x000fe60008100404 */
[----:B------:R2:W-:Y:S01]  /*4900*/  ATOMS.XOR RZ, [UR5+0x10], R0 ;  /* 0x00001000ffff798c */ /* 0x0005e2000b800005 */
[----:B------:R-:W-:Y:S05]  /*4910*/  BRA `(.L_x_93) ;  /* 0x0000000000107947 */ /* 0x000fea0003800000 */
.L_x_86:
[----:B------:R-:W-:Y:S02]  /*4920*/  MOV R0, 0xffffffff ;  /* 0xffffffff00007802 */ /* 0x000fe40000000f00 */
[----:B------:R-:W-:-:S03]  /*4930*/  MOV R4, 0x4960 ;  /* 0x0000496000047802 */ /* 0x000fc60000000f00 */
[----:B------:R1:W-:Y:S04]  /*4940*/  STS [UR6+0x310], R0 ;  /* 0x00031000ff007988 */ /* 0x0003e80008000806 */
[----:B-1---5:R-:W-:Y:S05]  /*4950*/  CALL.REL.NOINC `($__internal_1_$__cuda_sm10x_tcgen05_guardrail_trap_phase_invalid_during_alloc) ;  /* 0x0000008000107944 */ /* 0x022fea0003c00000 */
.L_x_93:
[----:B------:R-:W-:Y:S05]  /*4960*/  WARPSYNC.ALL ;  /* 0x0000000000007948 */ /* 0x000fea0003800000 */
[----:B------:R-:W3:Y:S01]  /*4970*/  S2UR UR4, SR_CgaCtaId ;  /* 0x00000000000479c3 */ /* 0x000ee20000008800 */
[----:B------:R-:W-:Y:S01]  /*4980*/  UMOV UR13, 0x400 ;  /* 0x00000400000d7882 */ /* 0x000fe20000000000 */
[----:B------:R-:W-:-:S06]  /*4990*/  NOP ;  /* 0x0000000000007918 */ /* 0x000fcc0000000000 */
[----:B------:R-:W-:Y:S06]  /*49a0*/  BAR.ARV 0x6, 0xa0 ;  /* 0x0182800000007b1d */ /* 0x000fec0000002000 */
[----:B------:R-:W4:Y:S01]  /*49b0*/  LDCU UR6, c[0x0][0x38c] ;  /* 0x00007180ff0677ac */ /* 0x000f220008000800 */
[----:B------:R-:W-:Y:S01]  /*49c0*/  LOP3.LUT R3, R3, 0xffff, RZ, 0xc0, !PT ;  /* 0x0000ffff03037812 */ /* 0x000fe200078ec0ff */
[----:B-1----:R-:W-:Y:S01]  /*49d0*/  IMAD.MOV.U32 R9, RZ, RZ, 0x1 ;  /* 0x00000001ff097424 */ /* 0x002fe200078e00ff */
[----:B------:R-:W-:Y:S01]  /*49e0*/  LOP3.LUT R2, R2, 0xffff, RZ, 0xc0, !PT ;  /* 0x0000ffff02027812 */ /* 0x000fe200078ec0ff */
[----:B------:R-:W-:Y:S01]  /*49f0*/  IMAD.MOV.U32 R8, RZ, RZ, RZ ;  /* 0x000000ffff087224 */ /* 0x000fe200078e00ff */
[----:B------:R-:W-:Y:S01]  /*4a00*/  R2UR UR16, R3 ;  /* 0x00000000031072ca */ /* 0x000fe200000e0000 */
[----:B------:R-:W-:Y:S01]  /*4a10*/  UMOV UR20, URZ ;  /* 0x000000ff00147c82 */ /* 0x000fe20008000000 */
[----:B------:R-:W-:-:S02]  /*4a20*/  R2UR UR24, R2 ;  /* 0x00000000021872ca */ /* 0x000fc400000e0000 */
[----:B------:R-:W-:Y:S01]  /*4a30*/  CS2R R2, SRZ ;  /* 0x0000000000027805 */ /* 0x000fe2000001ff00 */
[----:B------:R-:W-:Y:S01]  /*4a40*/  UMOV UR10, URZ ;  /* 0x000000ff000a7c82 */ /* 0x000fe20008000000 */
[----:B---3--:R-:W-:Y:S02]  /*4a50*/  ULEA UR13, UR4, UR13, 0x18 ;  /* 0x0000000d040d7291 */ /* 0x008fe4000f8ec0ff */
[----:B------:R-:W-:Y:S02]  /*4a60*/  UISETP.NE.AND UP3, UPT, UR27, URZ, UPT ;  /* 0x000000ff1b00728c */ /* 0x000fe4000bf65270 */
[----:B------:R-:W-:Y:S02]  /*4a70*/  UIADD3 UR5, UPT, UPT, UR13, 0x6500, URZ ;  /* 0x000065000d057890 */ /* 0x000fe4000fffe0ff */
[----:B------:R-:W-:Y:S02]  /*4a80*/  UIADD3 UR4, UPT, UPT, UR13, 0x16d00, URZ ;  /* 0x00016d000d047890 */ /* 0x000fe4000fffe0ff */
[----:B----4-:R-:W-:Y:S01]  /*4a90*/  UIADD3 UR6, UPT, UPT, UR6, 0x1f, URZ ;  /* 0x0000001f06067890 */ /* 0x010fe2000fffe0ff */
[----:B--2---:R-:W1:Y:S01]  /*4aa0*/  LDS R0, [UR13+0x310] ;  /* 0x0003100dff007984 */ /* 0x004e620008000800 */
[----:B------:R-:W-:-:S02]  /*4ab0*/  USHF.R.U32.HI UR5, URZ, 0x4, UR5 ;  /* 0x00000004ff057899 */ /* 0x000fc40008011605 */
[----:B------:R-:W-:Y:S02]  /*4ac0*/  USHF.R.S32.HI UR21, URZ, 0x1f, UR6 ;  /* 0x0000001fff157899 */ /* 0x000fe40008011406 */
[----:B------:R-:W-:Y:S02]  /*4ad0*/  USHF.R.U32.HI UR4, URZ, 0x4, UR4 ;  /* 0x00000004ff047899 */ /* 0x000fe40008011604 */
[----:B------:R-:W-:Y:S02]  /*4ae0*/  ULEA.HI UR21, UR21, UR6, URZ, 0x5 ;  /* 0x0000000615157291 */ /* 0x000fe4000f8f28ff */
[----:B------:R-:W-:Y:S02]  /*4af0*/  ULOP3.LUT UR5, UR5, 0x3fff, URZ, 0xc0, !UPT ;  /* 0x00003fff05057892 */ /* 0x000fe4000f8ec0ff */
[----:B------:R-:W-:Y:S02]  /*4b00*/  USHF.R.S32.HI UR21, URZ, 0x5, UR21 ;  /* 0x00000005ff157899 */ /* 0x000fe40008011415 */
[----:B------:R-:W-:-:S02]  /*4b10*/  ULOP3.LUT UR18, UR4, 0x3fff, URZ, 0xc0, !UPT ;  /* 0x00003fff04127892 */ /* 0x000fc4000f8ec0ff */
[----:B------:R-:W-:Y:S02]  /*4b20*/  UISETP.LT.AND UP0, UPT, UR21, 0x1, UPT ;  /* 0x000000011500788c */ /* 0x000fe4000bf01270 */
[----:B------:R-:W-:Y:S02]  /*4b30*/  ULOP3.LUT UR17, UR5, 0x10000, URZ, 0xfc, !UPT ;  /* 0x0001000005117892 */ /* 0x000fe4000f8efcff */
[----:B------:R-:W-:Y:S02]  /*4b40*/  ULOP3.LUT UR18, UR18, 0x10000, URZ, 0xfc, !UPT ;  /* 0x0001000012127892 */ /* 0x000fe4000f8efcff */
[----:B------:R-:W-:Y:S01]  /*4b50*/  USEL UR25, UR21, 0x1, !UP0 ;  /* 0x0000000115197887 */ /* 0x000fe2000c000000 */
[----:B------:R-:W-:Y:S01]  /*4b60*/  UMOV UR11, URZ ;  /* 0x000000ff000b7c82 */ /* 0x000fe20008000000 */
[----:B------:R-:W-:Y:S01]  /*4b70*/  UMOV UR22, 0x0 ;  /* 0x0000000000167882 */ /* 0x000fe20000000000 */
[----:B------:R-:W-:Y:S01]  /*4b80*/  UMOV UR23, 0x8400010 ;  /* 0x0840001000177882 */ /* 0x000fe20000000000 */
[----:B-1----:R-:W-:-:S15]  /*4b90*/  R2UR UR26, R0 ;  /* 0x00000000001a72ca */ /* 0x002fde00000e0000 */
.L_x_104:
[C---:B------:R-:W-:Y:S02]  /*4ba0*/  LEA R0, R8.reuse, UR13, 0x3 ;  /* 0x0000000d08007c11 */ /* 0x040fe4000f8e18ff */
[----:B------:R-:W-:Y:S02]  /*4bb0*/  SHF.L.U32 R5, R3, 0x1f, RZ ;  /* 0x0000001f03057819 */ /* 0x000fe400000006ff */
[----:B------:R-:W-:Y:S02]  /*4bc0*/  LEA R4, R8, UR13, 0x4 ;  /* 0x0000000d08047c11 */ /* 0x000fe4000f8e20ff */
[----:B------:R-:W1:Y:S02]  /*4bd0*/  SYNCS.PHASECHK.TRANS64.TRYWAIT P0, [R0+URZ+0x260], R5 ;  /* 0x00026005000075a7 */ /* 0x000e6400080011ff */
[----:B-1-3--:R-:W-:Y:S05]  /*4be0*/  @!P0 BRA `(.L_x_97) ;  /* 0x0000007400708947 */ /* 0x00afea0003800000 */
.L_x_249:
[----:B-1----:R-:W1:Y:S01]  /*4bf0*/  LDS.128 R4, [R4+0x2f0] ;  /* 0x0002f00004047984 */ /* 0x002e620000000c00 */
[----:B------:R-:W-:Y:S02]  /*4c00*/  VIADD R0, R0, 0x270 ;  /* 0x0000027000007836 */ /* 0x000fe40000000000 */
[----:B------:R-:W-:Y:S01]  /*4c10*/  VIADD R8, R8, 0x1 ;  /* 0x0000000108087836 */ /* 0x000fe20000000000 */
[----:B------:R-:W-:Y:S01]  /*4c20*/  @!PT LDS RZ, [RZ] ;  /* 0x00000000fffff984 */ /* 0x000fe20000000800 */
[----:B------:R-:W-:Y:S01]  /*4c30*/  @!PT LDS RZ, [RZ] ;  /* 0x00000000fffff984 */ /* 0x000fe20000000800 */
[----:B------:R-:W-:Y:S01]  /*4c40*/  @!PT LDS RZ, [RZ] ;  /* 0x00000000fffff984 */ /* 0x000fe20000000800 */
[----:B------:R-:W-:Y:S01]  /*4c50*/  @!PT LDS RZ, [RZ] ;  /* 0x00000000fffff984 */ /* 0x000fe20000000800 */
[----:B------:R2:W-:Y:S06]  /*4c60*/  MEMBAR.ALL.CTA ;  /* 0x0000000000007992 */ /* 0x0005ec0000008000 */
[----:B--2---:R-:W2:Y:S01]  /*4c70*/  FENCE.VIEW.ASYNC.S ;  /* 0x00000000000073c6 */ /* 0x004ea20000000000 */
[----:B------:R-:W-:-:S04]  /*4c80*/  PRMT R0, RZ, 0x654, R0 ;  /* 0x00000654ff007816 */ /* 0x000fc80000000000 */
[----:B--2---:R2:W-:Y:S01]  /*4c90*/  SYNCS.ARRIVE.TRANS64.RED.A1T0 RZ, [R0+URZ], RZ ;  /* 0x000000ff00ff79a7 */ /* 0x0045e200081004ff */
[----:B-1----:R-:W-:Y:S01]  /*4ca0*/  LOP3.LUT P1, RZ, R6, 0x1, RZ, 0xc0, !PT ;  /* 0x0000000106ff7812 */ /* 0x002fe2000782c0ff */
[----:B--2---:R-:W-:-:S12]  /*4cb0*/  BRA.U UP3, `(.L_x_98) ;  /* 0x0000000103cc7547 */ /* 0x004fd8000b800000 */
[----:B------:R-:W1:Y:S01]  /*4cc0*/  LDCU UR4, c[0x0][0x38c] ;  /* 0x00007180ff0477ac */ /* 0x000e620008000800 */
[----:B------:R-:W-:Y:S02]  /*4cd0*/  PLOP3.LUT P2, PT, PT, PT, PT, 0x80, 0x8 ;  /* 0x000000000008781c */ /* 0x000fe40003f4f070 */
[----:B------:R-:W-:Y:S01]  /*4ce0*/  SHF.L.U32 R5, R9, 0x1f, RZ ;  /* 0x0000001f09057819 */ /* 0x000fe200000006ff */
[----:B------:R-:W-:Y:S02]  /*4cf0*/  ULEA UR19, UR20, UR13, 0x3 ;  /* 0x0000000d14137291 */ /* 0x000fe4000f8e18ff */
[----:B-1----:R-:W-:-:S06]  /*4d00*/  UISETP.GE.AND UP0, UPT, UR4, 0x1, UPT ;  /* 0x000000010400788c */ /* 0x002fcc000bf06270 */
[----:B------:R-:W-:-:S05]  /*4d10*/  PLOP3.LUT P0, PT, PT, PT, UP0, 0x80, 0x8 ;  /* 0x000000000008781c */ /* 0x000fca0003f0f008 */
[----:B------:R-:W-:-:S08]  /*4d20*/  @UP0 ULEA UR4, UR10, UR13, 0x3 ;  /* 0x0000000d0a040291 */ /* 0x000fd0000f8e18ff */
[----:B------:R-:W-:-:S04]  /*4d30*/  @P0 SHF.L.U32 R0, R2, 0x1f, RZ ;  /* 0x0000001f02000819 */ /* 0x000fc800000006ff */
[----:B------:R1:W2:Y:S01]  /*4d40*/  @P0 SYNCS.PHASECHK.TRANS64.TRYWAIT P2, [UR4], R0 ;  /* 0x00000000ff0005a7 */ /* 0x0002a20008041104 */
[----:B------:R-:W3:Y:S02]  /*4d50*/  SYNCS.PHASECHK.TRANS64.TRYWAIT P0, [UR19+0x2a0], R5 ;  /* 0x0002a005ff0075a7 */ /* 0x000ee40008001113 */
[----:B-123--:R-:W-:Y:S05]  /*4d60*/  @!P0 BRA `(.L_x_99) ;  /* 0x0000007400248947 */ /* 0x00efea0003800000 */
.L_x_251:
[----:B------:R-:W-:Y:S01]  /*4d70*/  UMOV UR14, UR11 ;  /* 0x0000000b000e7c82 */ /* 0x000fe20008000000 */
[----:B------:R-:W-:Y:S05]  /*4d80*/  BRA.U !UP0, `(.L_x_100) ;  /* 0x0000000108887547 */ /* 0x000fea000b800000 */
[----:B------:R-:W-:Y:S02]  /*4d90*/  UIADD3 UR14, UPT, UPT, UR25, UR11, URZ ;  /* 0x0000000b190e7290 */ /* 0x000fe4000fffe0ff */
[----:B------:R-:W-:Y:S02]  /*4da0*/  ULEA UR15, UR20, UR26, 0x7 ;  /* 0x0000001a140f7291 */ /* 0x000fe4000f8e38ff */
[----:B------:R-:W-:Y:S01]  /*4db0*/  UPLOP3.LUT UP2, UPT, UPT, UPT, UPT, 0x40, 0x4 ;  /* 0x000000000004789c */ /* 0x000fe20003f4e870 */
[----:B------:R-:W-:Y:S01]  /*4dc0*/  UMOV UR12, UR21 ;  /* 0x00000015000c7c82 */ /* 0x000fe20008000000 */
[----:B------:R-:W-:-:S09]  /*4dd0*/  UMOV UR5, UR10 ;  /* 0x0000000a00057c82 */ /* 0x000fd20008000000 */
.L_x_103:
[----:B--2---:R-:W-:Y:S01]  /*4de0*/  ULEA UR6, UR5, UR13, 0x3 ;  /* 0x0000000d05067291 */ /* 0x004fe2000f8e18ff */
[----:B---3--:R-:W-:Y:S11]  /*4df0*/  @P2 BRA `(.L_x_101) ;  /* 0x00000000000c2947 */ /* 0x008ff60003800000 */
[----:B-1----:R-:W-:Y:S04]  /*4e00*/  SHF.L.U32 R5, R2, 0x1f, RZ ;  /* 0x0000001f02057819 */ /* 0x002fe800000006ff */
[----:B------:R-:W1:Y:S02]  /*4e10*/  SYNCS.PHASECHK.TRANS64.TRYWAIT P0, [UR6], R5 ;  /* 0x00000005ff0075a7 */ /* 0x000e640008001106 */
[----:B-1----:R-:W-:Y:S05]  /*4e20*/  @!P0 BRA `(.L_x_102) ;  /* 0x00000074000c8947 */ /* 0x002fea0003800000 */
.L_x_101:
[----:B------:R-:W-:Y:S01]  /*4e30*/  UISETP.NE.AND UP0, UPT, UR12, 0x1, UPT ;  /* 0x000000010c00788c */ /* 0x000fe2000bf05270 */
[----:B------:R-:W-:Y:S01]  /*4e40*/  PLOP3.LUT P2, PT, PT, PT, PT, 0x80, 0x8 ;  /* 0x000000000008781c */ /* 0x000fe20003f4f070 */
[----:B------:R-:W-:Y:S02]  /*4e50*/  UIADD3 UR4, UPT, UPT, UR5, 0x1, URZ ;  /* 0x0000000105047890 */ /* 0x000fe4000fffe0ff */
[----:B------:R-:W-:Y:S02]  /*4e60*/  ULEA UR8, UR5, UR18, 0x8 ;  /* 0x0000001205087291 */ /* 0x000fe4000f8e40ff */
[----:B------:R-:W-:Y:S01]  /*4e70*/  UISETP.NE.AND UP1, UPT, UR4, 0x21, UPT ;  /* 0x000000210400788c */ /* 0x000fe2000bf25270 */
[----:B------:R-:W-:Y:S01]  /*4e80*/  PLOP3.LUT P0, PT, PT, PT, UP0, 0x80, 0x8 ;  /* 0x000000000008781c */ /* 0x000fe20003f0f008 */
[----:B------:R-:W-:Y:S02]  /*4e90*/  UIADD3 UR11, UPT, UPT, UR11, 0x1, URZ ;  /* 0x000000010b0b7890 */ /* 0x000fe4000fffe0ff */
[----:B------:R-:W-:Y:S02]  /*4ea0*/  USEL UR7, URZ, 0x1, UP1 ;  /* 0x00000001ff077887 */ /* 0x000fe40008800000 */
[----:B------:R-:W-:Y:S01]  /*4eb0*/  USEL UR10, UR4, URZ, UP1 ;  /* 0x000000ff040a7287 */ /* 0x000fe20008800000 */
[----:B------:R-:W-:Y:S01]  /*4ec0*/  UMOV UR9, 0xc0004010 ;  /* 0xc000401000097882 */ /* 0x000fe20000000000 */
[----:B------:R-:W-:Y:S02]  /*4ed0*/  UIADD3 UR12, UPT, UPT, UR12, -0x1, URZ ;  /* 0xffffffff0c0c7890 */ /* 0x000fe4000fffe0ff */
[----:B------:R-:W-:Y:S01]  /*4ee0*/  LOP3.LUT R2, R2, UR7, RZ, 0x3c, !PT ;  /* 0x0000000702027c12 */ /* 0x000fe2000f8e3cff */
[----:B------:R-:W-:Y:S01]  /*4ef0*/  @UP0 ULEA UR4, UR10, UR13, 0x3 ;  /* 0x0000000d0a040291 */ /* 0x000fe2000f8e18ff */
[----:B------:R-:W-:Y:S02]  /*4f00*/  UMOV UR7, 0xc0004010 ;  /* 0xc000401000077882 */ /* 0x000fe40000000000 */
[----:B-1----:R-:W-:Y:S01]  /*4f10*/  @P0 SHF.L.U32 R0, R2, 0x1f, RZ ;  /* 0x0000001f02000819 */ /* 0x002fe200000006ff */
[----:B------:R-:W-:Y:S05]  /*4f20*/  UISETP.NE.AND UP0, UPT, UR11, UR14, UPT ;  /* 0x0000000e0b00728c */ /* 0x000fea000bf05270 */
[----:B------:R2:W3:Y:S01]  /*4f30*/  @P0 SYNCS.PHASECHK.TRANS64.TRYWAIT P2, [UR4], R0 ;  /* 0x00000000ff0005a7 */ /* 0x0004e20008041104 */
[----:B------:R-:W-:Y:S02]  /*4f40*/  UIADD3 UR4, UPT, UPT, UR6, 0x108, URZ ;  /* 0x0000010806047890 */ /* 0x000fe4000fffe0ff */
[----:B------:R-:W-:Y:S03]  /*4f50*/  ULEA UR6, UR5, UR17, 0x7 ;  /* 0x0000001105067291 */ /* 0x000fe6000f8e38ff */
[----:B------:R-:W-:Y:S06]  /*4f60*/  UMOV UR5, UR10 ;  /* 0x0000000a00057c82 */ /* 0x000fec0008000000 */
[----:B------:R2:W-:Y:S01]  /*4f70*/  UTCQMMA.2CTA gdesc[UR6], gdesc[UR8], tmem[UR15], tmem[UR22], idesc[UR23], UP2 ;  /* 0x00ff1608060075ea */ /* 0x0005e2000920030f */
[----:B------:R-:W-:Y:S01]  /*4f80*/  UPLOP3.LUT UP2, UPT, UPT, UPT, UPT, 0x80, 0x8 ;  /* 0x000000000008789c */ /* 0x000fe20003f4f070 */
[----:B------:R2:W-:Y:S01]  /*4f90*/  UTCBAR.2CTA.MULTICAST [UR4], URZ, UR16 ;  /* 0x000000ff040073e9 */ /* 0x0005e20008200810 */
[----:B------:R-:W-:Y:S09]  /*4fa0*/  BRA.U UP0, `(.L_x_103) ;  /* 0xfffffffd008c7547 */ /* 0x000ff2000b83ffff */
.L_x_100:
[----:B--2---:R-:W-:Y:S01]  /*4fb0*/  UIADD3 UR4, UPT, UPT, UR19, 0x280, URZ ;  /* 0x0000028013047890 */ /* 0x004fe2000fffe0ff */
[----:B------:R-:W-:-:S08]  /*4fc0*/  UMOV UR11, UR14 ;  /* 0x0000000e000b7c82 */ /* 0x000fd00008000000 */
[----:B------:R2:W-:Y:S01]  /*4fd0*/  UTCBAR.2CTA.MULTICAST [UR4], URZ, UR24 ;  /* 0x000000ff040073e9 */ /* 0x0005e20008200818 */
[----:B------:R-:W-:Y:S02]  /*4fe0*/  NOP ;  /* 0x0000000000007918 */ /* 0x000fe40000000000 */
.L_x_98:
[----:B--2---:R-:W-:Y:S01]  /*4ff0*/  UIADD3 UR4, UPT, UPT, UR20, 0x1, URZ ;  /* 0x0000000114047890 */ /* 0x004fe2000fffe0ff */
[----:B------:R-:W-:-:S03]  /*5000*/  ISETP.NE.AND P0, PT, R8, 0x2, PT ;  /* 0x000000020800780c */ /* 0x000fc60003f05270 */
[----:B------:R-:W-:Y:S01]  /*5010*/  UISETP.NE.AND UP0, UPT, UR4, 0x4, UPT ;  /* 0x000000040400788c */ /* 0x000fe2000bf05270 */
[----:B-1----:R-:W-:Y:S02]  /*5020*/  SEL R0, RZ, 0x1, P0 ;  /* 0x00000001ff007807 */ /* 0x002fe40000000000 */
[----:B------:R-:W-:Y:S01]  /*5030*/  SEL R8, R8, RZ, P0 ;  /* 0x000000ff08087207 */ /* 0x000fe20000000000 */
[----:B------:R-:W-:Y:S01]  /*5040*/  USEL UR5, URZ, 0x1, UP0 ;  /* 0x00000001ff057887 */ /* 0x000fe20008000000 */
[----:B------:R-:W-:Y:S01]  /*5050*/  LOP3.LUT R3, R3, R0, RZ, 0x3c, !PT ;  /* 0x0000000003037212 */ /* 0x000fe200078e3cff */
[----:B------:R-:W-:-:S04]  /*5060*/  USEL UR20, UR4, URZ, UP0 ;  /* 0x000000ff04147287 */ /* 0x000fc80008000000 */
[----:B------:R-:W-:Y:S01]  /*5070*/  LOP3.LUT R9, R9, UR5, RZ, 0x3c, !PT ;  /* 0x0000000509097c12 */ /* 0x000fe2000f8e3cff */
[----:B------:R-:W-:Y:S07]  /*5080*/  @P1 BRA `(.L_x_104) ;  /* 0xfffffff800c41947 */ /* 0x000fee000383ffff */
[----:B------:R-:W1:Y:S01]  /*5090*/  S2UR UR8, SR_CgaCtaId ;  /* 0x00000000000879c3 */ /* 0x000e620000008800 */
[----:B------:R-:W-:Y:S01]  /*50a0*/  ELECT P0, URZ, PT ;  /* 0x0000000000ff782f */ /* 0x000fe20003800000 */
[----:B------:R-:W-:Y:S01]  /*50b0*/  HFMA2 R0, -RZ, RZ, 0, 5.9604644775390625e-08 ;  /* 0x00000001ff007431 */ /* 0x000fe200000001ff */
[----:B------:R-:W-:-:S05]  /*50c0*/  UMOV UR4, 0x40 ;  /* 0x0000004000047882 */ /* 0x000fca0000000000 */
[----:B------:R-:W-:Y:S01]  /*50d0*/  UVIRTCOUNT.DEALLOC.SMPOOL 0x80 ;  /* 0x000000800000784c */ /* 0x000fe20000000000 */
[----:B------:R-:W-:Y:S02]  /*50e0*/  UISETP.NE.AND UP1, UPT, UR27, URZ, UPT ;  /* 0x000000ff1b00728c */ /* 0x000fe4000bf25270 */
[----:B-1----:R-:W-:-:S09]  /*50f0*/  ULEA UR8, UR8, UR4, 0x18 ;  /* 0x0000000408087291 */ /* 0x002fd2000f8ec0ff */
[----:B------:R1:W-:Y:S01]  /*5100*/  @P0 STS.U8 [UR8+0x1c], R0 ;  /* 0x00001c00ff000988 */ /* 0x0003e20008000008 */
[----:B------:R-:W-:Y:S05]  /*5110*/  BRA.U UP1, `(.L_x_105) ;  /* 0x0000000101a07547 */ /* 0x000fea000b800000 */
[----:B------:R-:W-:Y:S01]  /*5120*/  UIADD3 UR7, UPT, UPT, UR13, 0x2a0, URZ ;  /* 0x000002a00d077890 */ /* 0x000fe2000fffe0ff */
[----:B------:R-:W-:-:S03]  /*5130*/  SHF.L.U32 R3, R9, 0x1f, RZ ;  /* 0x0000001f09037819 */ /* 0x000fc600000006ff */
[----:B------:R-:W-:-:S09]  /*5140*/  ULEA UR4, UR20, UR7, 0x3 ;  /* 0x0000000714047291 */ /* 0x000fd2000f8e18ff */
[----:B------:R-:W2:Y:S02]  /*5150*/  SYNCS.PHASECHK.TRANS64.TRYWAIT P0, [UR4], R3 ;  /* 0x00000003ff0075a7 */ /* 0x000ea40008001104 */
[----:B--2---:R-:W-:Y:S05]  /*5160*/  @!P0 BRA `(.L_x_106) ;  /* 0x0000007000548947 */ /* 0x004fea0003800000 */
.L_x_254:
        /* <DEDUP_REMOVED lines=9> */
.L_x_256:
        /* <DEDUP_REMOVED lines=9> */
.L_x_258:
[----:B------:R-:W-:-:S04]  /*5290*/  UIADD3 UR4, UPT, UPT, UR4, 0x1, URZ ;  /* 0x0000000104047890 */ /* 0x000fc8000fffe0ff */
[----:B------:R-:W-:-:S04]  /*52a0*/  UISETP.NE.AND UP0, UPT, UR4, 0x4, UPT ;  /* 0x000000040400788c */ /* 0x000fc8000bf05270 */
[----:B------:R-:W-:Y:S02]  /*52b0*/  USEL UR5, URZ, 0x1, UP0 ;  /* 0x00000001ff057887 */ /* 0x000fe40008000000 */
[----:B------:R-:W-:-:S04]  /*52c0*/  USEL UR4, UR4, URZ, UP0 ;  /* 0x000000ff04047287 */ /* 0x000fc80008000000 */
[----:B------:R-:W-:Y:S01]  /*52d0*/  ULEA UR4, UR4, UR7, 0x3 ;  /* 0x0000000704047291 */ /* 0x000fe2000f8e18ff */
[----:B-1----:R-:W-:-:S04]  /*52e0*/  LOP3.LUT R3, R2, UR5, RZ, 0x3c, !PT ;  /* 0x0000000502037c12 */ /* 0x002fc8000f8e3cff */
[----:B------:R-:W-:Y:S01]  /*52f0*/  SHF.L.U32 R3, R3, 0x1f, RZ ;  /* 0x0000001f03037819 */ /* 0x000fe200000006ff */
[----:B------:R-:W-:-:S04]  /*5300*/  IMAD.U32 R0, RZ, RZ, UR4 ;  /* 0x00000004ff007e24 */ /* 0x000fc8000f8e00ff */
[----:B------:R1:W2:Y:S03]  /*5310*/  SYNCS.PHASECHK.TRANS64.TRYWAIT P0, [R0+URZ], R3 ;  /* 0x00000003000075a7 */ /* 0x0002a600080011ff */
[----:B--2---:R-:W-:Y:S05]  /*5320*/  @!P0 NANOSLEEP.SYNCS 0x989680 ;  /* 0x009896800000895d */ /* 0x004fea0003900000 */
[----:B------:R-:W2:Y:S02]  /*5330*/  @!P0 SYNCS.PHASECHK.TRANS64 P0, [R0+URZ], R3 ;  /* 0x00000003000085a7 */ /* 0x000ea400080010ff */
[----:B--2---:R-:W-:Y:S05]  /*5340*/  @P0 BRA `(.L_x_109) ;  /* 0x0000000000200947 */ /* 0x004fea0003800000 */
.L_x_110:
[----:B--2---:R2:W4:Y:S02]  /*5350*/  SYNCS.PHASECHK.TRANS64.TRYWAIT P0, [R0+URZ], R3 ;  /* 0x00000003000075a7 */ /* 0x00452400080011ff */
[----:B----4-:R-:W-:Y:S05]  /*5360*/  @!P0 NANOSLEEP.SYNCS 0x989680 ;  /* 0x009896800000895d */ /* 0x010fea0003900000 */
[----:B------:R-:W4:Y:S02]  /*5370*/  @!P0 SYNCS.PHASECHK.TRANS64 P0, [R0+URZ], R3 ;  /* 0x00000003000085a7 */ /* 0x000f2400080010ff */
[----:B----4-:R-:W-:Y:S05]  /*5380*/  @!P0 BRA `(.L_x_110) ;  /* 0xfffffffc00f08947 */ /* 0x010fea000383ffff */
[----:B------:R-:W-:Y:S05]  /*5390*/  BRA `(.L_x_109) ;  /* 0x00000000000c7947 */ /* 0x000fea0003800000 */
.L_x_105:
[----:B------:R-:W-:-:S04]  /*53a0*/  UIADD3 UR4, UPT, UPT, UR13, 0x2e0, URZ ;  /* 0x000002e00d047890 */ /* 0x000fc8000fffe0ff */
[----:B------:R-:W-:-:S09]  /*53b0*/  UPRMT UR4, UR29, 0x654, UR4 ;  /* 0x000006541d047896 */ /* 0x000fd20008000004 */
[----:B------:R-:W-:Y:S03]  /*53c0*/  SYNCS.ARRIVE.TRANS64.RED.A1T0 RZ, [UR4], RZ ;  /* 0x000000ffffff79a7 */ /* 0x000fe60008100404 */
.L_x_109:
[----:B-12---:R-:W-:Y:S01]  /*53d0*/  SHF.L.U32 R3, RZ, 0x1f, RZ ;  /* 0x0000001fff037819 */ /* 0x006fe200000006ff */
[----:B------:R-:W-:Y:S01]  /*53e0*/  UIADD3 UR4, UPT, UPT, UR13, 0x2e0, URZ ;  /* 0x000002e00d047890 */ /* 0x000fe2000fffe0ff */
[----:B------:R-:W-:Y:S02]  /*53f0*/  PLOP3.LUT P0, PT, PT, PT, UP1, 0x80, 0x8 ;  /* 0x000000000008781c */ /* 0x000fe40003f0f018 */
[----:B------:R-:W1:Y:S02]  /*5400*/  SYNCS.PHASECHK.TRANS64.TRYWAIT P1, [UR13+0x2e0], R3 ;  /* 0x0002e003ff0075a7 */ /* 0x000e64000802110d */
[----:B-1----:R-:W-:Y:S09]  /*5410*/  @!P1 BRA `(.L_x_111) ;  /* 0x0000006c00f09947 */ /* 0x002ff20003800000 */
.L_x_260:
[----:B------:R-:W-:Y:S01]  /*5420*/  @!UP1 UPRMT UR4, UR29, 0x654, UR4 ;  /* 0x000006541d049896 */ /* 0x000fe20008000004 */
[----:B------:R-:W-:Y:S01]  /*5430*/  UMOV UR5, 0xffff ;  /* 0x0000ffff00057882 */ /* 0x000fe20000000000 */
[----:B------:R-:W-:-:S07]  /*5440*/  UMOV UR6, 0x1 ;  /* 0x0000000100067882 */ /* 0x000fce0000000000 */
[----:B------:R-:W-:Y:S01]  /*5450*/  @!P0 SYNCS.ARRIVE.TRANS64.RED.A1T0 RZ, [UR4], RZ ;  /* 0x000000ffffff89a7 */ /* 0x000fe20008100404 */
[----:B------:R-:W-:Y:S01]  /*5460*/  NOP ;  /* 0x0000000000007918 */ /* 0x000fe20000000000 */
[----:B-1----:R-:W1:Y:S01]  /*5470*/  LDS R0, [UR8+0x14] ;  /* 0x00001408ff007984 */ /* 0x002e620008000800 */
[----:B------:R-:W-:-:S04]  /*5480*/  ULOP3.LUT UR4, UR26, 0xffff, URZ, 0xc0, !UPT ;  /* 0x0000ffff1a047892 */ /* 0x000fc8000f8ec0ff */
[----:B------:R-:W-:-:S04]  /*5490*/  USHF.R.U32.HI UR4, URZ, 0x5, UR4 ;  /* 0x00000005ff047899 */ /* 0x000fc80008011604 */
[----:B------:R-:W-:Y:S02]  /*54a0*/  USHF.L.U32 UR5, UR5, UR4, URZ ;  /* 0x0000000405057299 */ /* 0x000fe400080006ff */
[----:B------:R-:W-:-:S04]  /*54b0*/  USHF.L.U32 UR4, UR6, UR4, URZ ;  /* 0x0000000406047299 */ /* 0x000fc800080006ff */
[----:B-1----:R-:W-:-:S04]  /*54c0*/  LOP3.LUT R0, R0, UR5, RZ, 0xc0, !PT ;  /* 0x0000000500007c12 */ /* 0x002fc8000f8ec0ff */
[----:B------:R-:W-:-:S13]  /*54d0*/  ISETP.NE.AND P0, PT, R0, UR5, PT ;  /* 0x0000000500007c0c */ /* 0x000fda000bf05270 */
[----:B------:R-:W-:Y:S05]  /*54e0*/  @P0 BRA `(.L_x_112) ;  /* 0x0000000000580947 */ /* 0x000fea0003800000 */
[----:B------:R-:W1:Y:S02]  /*54f0*/  LDS R0, [UR8+0x18] ;  /* 0x00001808ff007984 */ /* 0x000e640008000800 */
[----:B-1----:R-:W-:-:S04]  /*5500*/  LOP3.LUT R0, R0, UR4, RZ, 0xc0, !PT ;  /* 0x0000000400007c12 */ /* 0x002fc8000f8ec0ff */
[----:B------:R-:W-:-:S13]  /*5510*/  ISETP.NE.AND P0, PT, R0, UR4, PT ;  /* 0x0000000400007c0c */ /* 0x000fda000bf05270 */
[----:B------:R-:W-:Y:S05]  /*5520*/  @P0 BRA `(.L_x_113) ;  /* 0x00000000003c0947 */ /* 0x000fea0003800000 */
[----:B------:R-:W1:Y:S01]  /*5530*/  S2R R2, SR_LANEID ;  /* 0x0000000000027919 */ /* 0x000e620000000000 */
[----:B------:R-:W-:Y:S01]  /*5540*/  ULOP3.LUT UR5, URZ, UR5, URZ, 0x33, !UPT ;  /* 0x00000005ff057292 */ /* 0x000fe2000f8e33ff */
[----:B------:R-:W-:Y:S01]  /*5550*/  LOP3.LUT R4, RZ, UR4, RZ, 0x33, !PT ;  /* 0x00000004ff047c12 */ /* 0x000fe2000f8e33ff */
[----:B------:R-:W-:Y:S02]  /*5560*/  VOTEU.ANY UR4, UPT, PT ;  /* 0x0000000000047886 */ /* 0x000fe400038e0100 */
[----:B------:R-:W-:Y:S01]  /*5570*/  UFLO.U32 UR4, UR4 ;  /* 0x00000004000472bd */ /* 0x000fe200080e0000 */
[----:B------:R-:W2:Y:S01]  /*5580*/  REDUX UR6, R4 ;  /* 0x00000000040673c4 */ /* 0x000ea20000000000 */
[----:B------:R-:W-:-:S06]  /*5590*/  IMAD.U32 R0, RZ, RZ, UR5 ;  /* 0x00000005ff007e24 */ /* 0x000fcc000f8e00ff */
[----:B------:R4:W-:Y:S01]  /*55a0*/  UTCATOMSWS.AND URZ, UR5 ;  /* 0x0000000500ff79e3 */ /* 0x0009e20008000000 */
[----:B------:R-:W3:Y:S01]  /*55b0*/  REDUX UR7, R0 ;  /* 0x00000000000773c4 */ /* 0x000ee20000000000 */
[----:B-1----:R-:W-:Y:S01]  /*55c0*/  ISETP.EQ.U32.AND P0, PT, R2, UR4, PT ;  /* 0x0000000402007c0c */ /* 0x002fe2000bf02070 */
[----:B--2---:R-:W-:Y:S01]  /*55d0*/  IMAD.U32 R2, RZ, RZ, UR6 ;  /* 0x00000006ff027e24 */ /* 0x004fe2000f8e00ff */
[----:B---3--:R-:W-:-:S11]  /*55e0*/  MOV R3, UR7 ;  /* 0x0000000700037c02 */ /* 0x008fd60008000f00 */
[----:B------:R4:W-:Y:S04]  /*55f0*/  @P0 ATOMS.AND RZ, [UR8+0x14], R3 ;  /* 0x00001403ffff098c */ /* 0x0009e8000a800008 */
[----:B------:R4:W-:Y:S01]  /*5600*/  @P0 ATOMS.AND RZ, [UR8+0x18], R2 ;  /* 0x00001802ffff098c */ /* 0x0009e2000a800008 */
[----:B------:R-:W-:Y:S05]  /*5610*/  BRA `(.L_x_114) ;  /* 0x0000000000147947 */ /* 0x000fea0003800000 */
.L_x_113:
[----:B------:R-:W-:Y:S02]  /*5620*/  MOV R2, 0x5640 ;  /* 0x0000564000027802 */ /* 0x000fe40000000f00 */
[----:B---3-5:R-:W-:Y:S05]  /*5630*/  CALL.REL.NOINC `($__internal_0_$__cuda_sm10x_tcgen05_guardrail_trap_col_being_dealloced_not_returned_by_alloc) ;  /* 0x0000007000cc7944 */ /* 0x028fea0003c00000 */
[----:B------:R-:W-:Y:S05]  /*5640*/  BRA `(.L_x_114) ;  /* 0x0000000000087947 */ /* 0x000fea0003800000 */
.L_x_112:
[----:B------:R-:W-:Y:S02]  /*5650*/  MOV R2, 0x5670 ;  /* 0x0000567000027802 */ /* 0x000fe40000000f00 */
[----:B---3-5:R-:W-:Y:S05]  /*5660*/  CALL.REL.NOINC `($__internal_2_$__cuda_sm10x_tcgen05_guardrail_trap_unallocated_columns_being_dealloced) ;  /* 0x0000007000d87944 */ /* 0x028fea0003c00000 */
.L_x_114:
[----:B------:R-:W-:Y:S01]  /*5670*/  NOP ;  /* 0x0000000000007918 */ /* 0x000fe20000000000 */
[----:B----4-:R-:W-:Y:S05]  /*5680*/  EXIT ;  /* 0x000000000000794d */ /* 0x010fea0003800000 */
.L_x_85:
[----:B------:R-:W-:-:S09]  /*5690*/  UISETP.NE.OR UP0, UPT, UR13, 0x3, !UP3 ;  /* 0x000000030d00788c */ /* 0x000fd2000df05670 */
[----:B------:R-:W-:Y:S05]  /*56a0*/  BRA.U UP0, `(.L_x_115) ;  /* 0x0000001100c07547 */ /* 0x000fea000b800000 */
[----:B------:R-:W1:Y:S01]  /*56b0*/  LDCU UR31, c[0x0][0x370] ;  /* 0x00006e00ff1f77ac */ /* 0x000e620008000800 */
[----:B------:R-:W2:Y:S01]  /*56c0*/  LDC.64 R16, c[0x0][0x348] ;  /* 0x0000d200ff107b82 */ /* 0x000ea20000000a00 */
[----:B------:R-:W-:Y:S02]  /*56d0*/  HFMA2 R13, -RZ, RZ, 0, 0 ;  /* 0x00000000ff0d7431 */ /* 0x000fe400000001ff */
[----:B------:R-:W-:Y:S01]  /*56e0*/  IMAD.MOV.U32 R15, RZ, RZ, 0x1 ;  /* 0x00000001ff0f7424 */ /* 0x000fe200078e00ff */
[----:B------:R-:W1:Y:S01]  /*56f0*/  LDCU.128 UR48, c[0x0][0xb10] ;  /* 0x00016200ff3077ac */ /* 0x000e620008000c00 */
[----:B------:R-:W-:Y:S01]  /*5700*/  IMAD.MOV.U32 R14, RZ, RZ, RZ ;  /* 0x000000ffff0e7224 */ /* 0x000fe200078e00ff */
[----:B------:R-:W-:Y:S01]  /*5710*/  MOV R7, 0x1000 ;  /* 0x0000100000077802 */ /* 0x000fe20000000f00 */
[----:B------:R-:W3:Y:S01]  /*5720*/  LDCU UR30, c[0x0][0x374] ;  /* 0x00006e80ff1e77ac */ /* 0x000ee20008000800 */
[----:B------:R-:W4:Y:S01]  /*5730*/  LDC.64 R2, c[0x0][0x888] ;  /* 0x00022200ff027b82 */ /* 0x000f220000000a00 */
[----:B------:R-:W3:Y:S01]  /*5740*/  LDCU UR15, c[0x0][0xb0c] ;  /* 0x00016180ff0f77ac */ /* 0x000ee20008000800 */
[----:B------:R-:W2:Y:S06]  /*5750*/  LDCU UR54, c[0x0][0xb20] ;  /* 0x00016400ff3677ac */ /* 0x000eac0008000800 */
[----:B------:R-:W4:Y:S01]  /*5760*/  LDC.64 R4, c[0x0][0x890] ;  /* 0x00022400ff047b82 */ /* 0x000f220000000a00 */
[----:B------:R-:W2:Y:S01]  /*5770*/  LDCU UR4, c[0x0][0xb30] ;  /* 0x00016600ff0477ac */ /* 0x000ea20008000800 */
[----:B------:R-:W-:Y:S01]  /*5780*/  UMOV UR21, 0x400 ;  /* 0x0000040000157882 */ /* 0x000fe20000000000 */
[----:B-1----:R-:W-:-:S02]  /*5790*/  UIMAD.WIDE.U32 UR6, UR31, UR48, URZ ;  /* 0x000000301f0672a5 */ /* 0x002fc4000f8e00ff */
[----:B---3--:R-:W-:Y:S02]  /*57a0*/  UIMAD.WIDE.U32 UR8, UR30, UR51, URZ ;  /* 0x000000331e0872a5 */ /* 0x008fe4000f8e00ff */
[----:B------:R-:W-:Y:S02]  /*57b0*/  ULEA UR21, UR58, UR21, 0x18 ;  /* 0x000000153a157291 */ /* 0x000fe4000f8ec0ff */
[----:B------:R-:W-:Y:S02]  /*57c0*/  UPLOP3.LUT UP2, UPT, UPT, UPT, UPT, 0x40, 0x4 ;  /* 0x000000000004789c */ /* 0x000fe40003f4e870 */
[----:B------:R-:W-:Y:S02]  /*57d0*/  UIADD3 UR37, UPT, UPT, UR21, 0x228, URZ ;  /* 0x0000022815257890 */ /* 0x000fe4000fffe0ff */
[----:B------:R-:W-:Y:S02]  /*57e0*/  UIADD3 UR41, UPT, UPT, UR21, 0x210, URZ ;  /* 0x0000021015297890 */ /* 0x000fe4000fffe0ff */
[----:B------:R-:W-:-:S02]  /*57f0*/  UIADD3 UR33, UPT, UPT, UR21, 0x218, URZ ;  /* 0x0000021815217890 */ /* 0x000fc4000fffe0ff */
[----:B------:R-:W-:Y:S01]  /*5800*/  UIADD3 UR25, UPT, UPT, UR21, 0x220, URZ ;  /* 0x0000022015197890 */ /* 0x000fe2000fffe0ff */
[----:B------:R-:W-:Y:S01]  /*5810*/  UMOV UR6, UR7 ;  /* 0x0000000700067c82 */ /* 0x000fe20008000000 */
[----:B------:R-:W-:Y:S01]  /*5820*/  UMOV UR47, UR9 ;  /* 0x00000009002f7c82 */ /* 0x000fe20008000000 */
[----:B------:R-:W-:Y:S02]  /*5830*/  UISETP.GE.AND UP0, UPT, UR45, 0x1, UPT ;  /* 0x000000012d00788c */ /* 0x000fe4000bf06270 */
[----:B------:R-:W-:Y:S01]  /*5840*/  UISETP.NE.AND UP4, UPT, UR45, 0x1, UPT ;  /* 0x000000012d00788c */ /* 0x000fe2000bf85270 */
[----:B------:R-:W1:Y:S01]  /*5850*/  LDCU.64 UR22, c[0x0][0xb28] ;  /* 0x00016500ff1677ac */ /* 0x000e620008000a00 */
[----:B------:R-:W-:Y:S02]  /*5860*/  UISETP.NE.AND UP6, UPT, UR15, 0x1, UPT ;  /* 0x000000010f00788c */ /* 0x000fe4000bfc5270 */
[----:B------:R-:W-:Y:S02]  /*5870*/  UISETP.NE.AND UP5, UPT, UR50, 0x1, UPT ;  /* 0x000000013200788c */ /* 0x000fe4000bfa5270 */
[----:B------:R-:W-:-:S02]  /*5880*/  UPRMT UR37, UR58, 0x654, UR37 ;  /* 0x000006543a257896 */ /* 0x000fc40008000025 */
[----:B------:R-:W-:Y:S02]  /*5890*/  USHF.R.U32.HI UR52, URZ, UR49, UR6 ;  /* 0x00000031ff347299 */ /* 0x000fe40008011606 */
[----:B------:R-:W-:Y:S02]  /*58a0*/  UPRMT UR46, UR58, 0x654, UR41 ;  /* 0x000006543a2e7896 */ /* 0x000fe40008000029 */
[----:B------:R-:W-:Y:S02]  /*58b0*/  UPRMT UR39, UR58, 0x654, UR33 ;  /* 0x000006543a277896 */ /* 0x000fe40008000021 */
[----:B------:R-:W-:Y:S02]  /*58c0*/  UPRMT UR38, UR58, 0x654, UR25 ;  /* 0x000006543a267896 */ /* 0x000fe40008000019 */
[----:B--2---:R-:W-:Y:S02]  /*58d0*/  USHF.R.U32.HI UR47, URZ, UR54, UR47 ;  /* 0x00000036ff2f7299 */ /* 0x004fe4000801162f */
[----:B------:R-:W-:-:S11]  /*58e0*/  UISETP.NE.AND UP3, UPT, UR4, 0x1, UPT ;  /* 0x000000010400788c */ /* 0x000fd6000bf65270 */
.L_x_126:
[C---:B------:R-:W-:Y:S02]  /*58f0*/  LEA R12, R14.reuse, UR21, 0x3 ;  /* 0x000000150e0c7c11 */ /* 0x040fe4000f8e18ff */
[----:B------:R-:W-:Y:S02]  /*5900*/  SHF.L.U32 R9, R13, 0x1f, RZ ;  /* 0x0000001f0d097819 */ /* 0x000fe400000006ff */
[----:B------:R-:W-:Y:S02]  /*5910*/  LEA R10, R14, UR21, 0x4 ;  /* 0x000000150e0a7c11 */ /* 0x000fe4000f8e20ff */
[----:B------:R-:W2:Y:S02]  /*5920*/  SYNCS.PHASECHK.TRANS64.TRYWAIT P0, [R12+URZ+0x260], R9 ;  /* 0x000260090c0075a7 */ /* 0x000ea400080011ff */
[----:B--23--:R-:W-:Y:S05]  /*5930*/  @!P0 BRA `(.L_x_116) ;  /* 0x0000006800c08947 */ /* 0x00cfea0003800000 */
.L_x_261:
[----:B--2---:R-:W2:Y:S01]  /*5940*/  LDS.128 R8, [R10+0x2f0] ;  /* 0x0002f0000a087984 */ /* 0x004ea20000000c00 */
[----:B------:R-:W-:Y:S01]  /*5950*/  UISETP.GE.AND UP0, UPT, UR45, 0x1, UPT ;  /* 0x000000012d00788c */ /* 0x000fe2000bf06270 */
[----:B------:R-:W-:Y:S01]  /*5960*/  @!PT LDS RZ, [RZ] ;  /* 0x00000000fffff984 */ /* 0x000fe20000000800 */
[----:B------:R-:W-:Y:S01]  /*5970*/  @!PT LDS RZ, [RZ] ;  /* 0x00000000fffff984 */ /* 0x000fe20000000800 */
[----:B------:R-:W-:Y:S01]  /*5980*/  @!PT LDS RZ, [RZ] ;  /* 0x00000000fffff984 */ /* 0x000fe20000000800 */
[----:B------:R-:W-:Y:S01]  /*5990*/  @!PT LDS RZ, [RZ] ;  /* 0x00000000fffff984 */ /* 0x000fe20000000800 */
[----:B------:R3:W-:Y:S06]  /*59a0*/  MEMBAR.ALL.CTA ;  /* 0x0000000000007992 */ /* 0x0007ec0000008000 */
[----:B---3--:R-:W3:Y:S01]  /*59b0*/  FENCE.VIEW.ASYNC.S ;  /* 0x00000000000073c6 */ /* 0x008ee20000000000 */
[----:B--2---:R-:W-:Y:S11]  /*59c0*/  LOP3.LUT P0, RZ, R10, 0x1, RZ, 0xc0, !PT ;  /* 0x000000010aff7812 */ /* 0x004ff6000780c0ff */
[----:B------:R-:W-:Y:S02]  /*59d0*/  @!UPT UIADD3 URZ, UPT, UPT, URZ, URZ, URZ ;  /* 0x000000fffffff290 */ /* 0x000fe4000fffe0ff */
[----:B---3--:R-:W-:Y:S01]  /*59e0*/  VOTEU.ANY UP1, P0 ;  /* 0x0000000000ff7886 */ /* 0x008fe20000020100 */
[----:B------:R-:W-:Y:S11]  /*59f0*/  PLOP3.LUT P0, PT, PT, PT, UP1, 0x80, 0x8 ;  /* 0x000000000008781c */ /* 0x000ff60003f0f018 */
[----:B------:R-:W-:Y:S02]  /*5a00*/  @!UPT UIADD3 URZ, UPT, UPT, URZ, URZ, URZ ;  /* 0x000000fffffff290 */ /* 0x000fe4000fffe0ff */
[----:B------:R-:W-:Y:S02]  /*5a10*/  @P0 SHF.R.U32.HI R0, RZ, 0x10, R9 ;  /* 0x00000010ff000819 */ /* 0x000fe40000011609 */
[----:B------:R-:W-:Y:S02]  /*5a20*/  @P0 MOV R6, R8 ;  /* 0x0000000800060202 */ /* 0x000fe40000000f00 */
[----:B------:R-:W-:Y:S01]  /*5a30*/  @P0 R2UR UR4, R0 ;  /* 0x00000000000402ca */ /* 0x000fe200000e0000 */
[----:B------:R-:W-:Y:S01]  /*5a40*/  VIADD R0, R12, 0x270 ;  /* 0x000002700c007836 */ /* 0x000fe20000000000 */
[----:B------:R-:W-:Y:S02]  /*5a50*/  @P0 LOP3.LUT R8, R9, 0xffff, RZ, 0xc0, !PT ;  /* 0x0000ffff09080812 */ /* 0x000fe400078ec0ff */
[----:B------:R-:W-:Y:S02]  /*5a60*/  @P0 R2UR UR6, R6 ;  /* 0x00000000060602ca */ /* 0x000fe400000e0000 */
[----:B------:R-:W-:Y:S02]  /*5a70*/  PRMT R0, RZ, 0x654, R0 ;  /* 0x00000654ff007816 */ /* 0x000fe40000000000 */
[----:B------:R-:W-:Y:S02]  /*5a80*/  @P0 R2UR UR5, R8 ;  /* 0x00000000080502ca */ /* 0x000fe400000e0000 */
[----:B------:R2:W-:Y:S03]  /*5a90*/  SYNCS.ARRIVE.TRANS64.RED.A1T0 RZ, [R0+URZ], RZ ;  /* 0x000000ff00ff79a7 */ /* 0x0005e600081004ff */
[----:B------:R-:W-:Y:S04]  /*5aa0*/  @UP1 UMOV UR29, UR4 ;  /* 0x00000004001d1c82 */ /* 0x000fe80008000000 */
[----:B------:R-:W-:Y:S04]  /*5ab0*/  @UP1 UMOV UR14, UR6 ;  /* 0x00000006000e1c82 */ /* 0x000fe80008000000 */
[----:B------:R-:W-:Y:S01]  /*5ac0*/  @UP1 UMOV UR13, UR5 ;  /* 0x00000005000d1c82 */ /* 0x000fe20008000000 */
[----:B------:R-:W-:Y:S05]  /*5ad0*/  BRA.U !UP0, `(.L_x_117) ;  /* 0x0000000108a47547 */ /* 0x000fea000b800000 */
[----:B------:R-:W-:Y:S02]  /*5ae0*/  UIMAD.WIDE.U32 UR16, UR13, UR51, URZ ;  /* 0x000000330d1072a5 */ /* 0x000fe4000f8e00ff */
[----:B------:R-:W-:Y:S02]  /*5af0*/  UIMAD.WIDE.U32 UR18, UR14, UR48, URZ ;  /* 0x000000300e1272a5 */ /* 0x000fe4000f8e00ff */
[----:B------:R-:W-:Y:S02]  /*5b00*/  USEL UR4, UR30, UR47, !UP5 ;  /* 0x0000002f1e047287 */ /* 0x000fe4000e800000 */
[----:B------:R-:W-:Y:S02]  /*5b10*/  USEL UR7, UR31, UR52, !UP6 ;  /* 0x000000341f077287 */ /* 0x000fe4000f000000 */
[----:B-1----:R-:W-:Y:S02]  /*5b20*/  UIMAD.WIDE.U32 UR8, UR4, UR22, URZ ;  /* 0x00000016040872a5 */ /* 0x002fe4000f8e00ff */
[----:B------:R-:W-:Y:S01]  /*5b30*/  UIMAD.WIDE.U32 UR10, UR7, UR22, URZ ;  /* 0x00000016070a72a5 */ /* 0x000fe2000f8e00ff */
[----:B------:R-:W-:Y:S02]  /*5b40*/  UMOV UR5, UR17 ;  /* 0x0000001100057c82 */ /* 0x000fe40008000000 */
[----:B------:R-:W-:Y:S03]  /*5b50*/  USHF.R.U32.HI UR6, URZ, UR54, UR5 ;  /* 0x00000036ff067299 */ /* 0x000fe60008011605 */
[----:B------:R-:W-:Y:S01]  /*5b60*/  UMOV UR5, UR19 ;  /* 0x0000001300057c82 */ /* 0x000fe20008000000 */
[----:B------:R-:W-:Y:S02]  /*5b70*/  USEL UR6, UR13, UR6, !UP5 ;  /* 0x000000060d067287 */ /* 0x000fe4000e800000 */
[----:B------:R-:W-:Y:S03]  /*5b80*/  USHF.R.U32.HI UR12, URZ, UR49, UR5 ;  /* 0x00000031ff0c7299 */ /* 0x000fe60008011605 */
[----:B------:R-:W-:Y:S02]  /*5b90*/  UMOV UR5, UR9 ;  /* 0x0000000900057c82 */ /* 0x000fe40008000000 */
[----:B------:R-:W-:Y:S03]  /*5ba0*/  @UP4 USHF.R.U32.HI UR4, URZ, UR23, UR5 ;  /* 0x00000017ff044299 */ /* 0x000fe60008011605 */
[----:B------:R-:W-:Y:S01]  /*5bb0*/  UMOV UR5, UR11 ;  /* 0x0000000b00057c82 */ /* 0x000fe20008000000 */
[----:B------:R-:W-:Y:S02]  /*5bc0*/  UIMAD UR4, UR45, UR4, URZ ;  /* 0x000000042d0472a4 */ /* 0x000fe4000f8e02ff */
[----:B------:R-:W-:Y:S02]  /*5bd0*/  @UP4 USHF.R.U32.HI UR7, URZ, UR23, UR5 ;  /* 0x00000017ff074299 */ /* 0x000fe40008011605 */
[----:B------:R-:W-:Y:S02]  /*5be0*/  UIMAD.WIDE.U32 UR10, UR6, UR22, URZ ;  /* 0x00000016060a72a5 */ /* 0x000fe4000f8e00ff */
[----:B------:R-:W-:Y:S02]  /*5bf0*/  USEL UR5, UR14, UR12, !UP6 ;  /* 0x0000000c0e057287 */ /* 0x000fe4000f000000 */
[----:B------:R-:W-:Y:S02]  /*5c00*/  UIMAD UR8, UR45, UR7, URZ ;  /* 0x000000072d0872a4 */ /* 0x000fe4000f8e02ff */
[----:B------:R-:W-:Y:S03]  /*5c10*/  UISETP.GE.AND UP0, UPT, UR6, UR4, UPT ;  /* 0x000000040600728c */ /* 0x000fe6000bf06270 */
[----:B------:R-:W-:Y:S01]  /*5c20*/  UMOV UR4, UR11 ;  /* 0x0000000b00047c82 */ /* 0x000fe20008000000 */
[----:B------:R-:W-:Y:S02]  /*5c30*/  UISETP.GE.OR UP0, UPT, UR5, UR8, UP0 ;  /* 0x000000080500728c */ /* 0x000fe40008706670 */
[----:B------:R-:W-:Y:S02]  /*5c40*/  USHF.R.U32.HI UR4, URZ, UR23, UR4 ;  /* 0x00000017ff047299 */ /* 0x000fe40008011604 */
[----:B------:R-:W-:Y:S02]  /*5c50*/  UIMAD.WIDE.U32 UR8, UR5, UR22, URZ ;  /* 0x00000016050872a5 */ /* 0x000fe4000f8e00ff */
[----:B------:R-:W-:Y:S04]  /*5c60*/  USEL UR10, UR6, UR4, !UP4 ;  /* 0x00000004060a7287 */ /* 0x000fe8000e000000 */
[----:B------:R-:W-:Y:S01]  /*5c70*/  UIADD3 UR11, UPT, UPT, -UR10, URZ, URZ ;  /* 0x000000ff0a0b7290 */ /* 0x000fe2000fffe1ff */
[----:B------:R-:W-:Y:S02]  /*5c80*/  @!UP0 UMOV UR4, UR9 ;  /* 0x0000000900048c82 */ /* 0x000fe40008000000 */
[----:B------:R-:W-:Y:S02]  /*5c90*/  @!UP0 USHF.R.U32.HI UR4, URZ, UR23, UR4 ;  /* 0x00000017ff048299 */ /* 0x000fe40008011604 */
[----:B------:R-:W-:Y:S02]  /*5ca0*/  UIMAD UR8, UR45, UR11, UR6 ;  /* 0x0000000b2d0872a4 */ /* 0x000fe4000f8e0206 */
[----:B------:R-:W-:Y:S04]  /*5cb0*/  @!UP0 USEL UR4, UR5, UR4, !UP4 ;  /* 0x0000000405048287 */ /* 0x000fe8000e000000 */
[----:B------:R-:W-:Y:S02]  /*5cc0*/  @!UP0 UIMAD UR7, UR7, UR8, UR4 ;  /* 0x00000008070782a4 */ /* 0x000fe4000f8e0204 */
[----:B------:R-:W-:Y:S02]  /*5cd0*/  @!UP0 UIADD3 UR9, UPT, UPT, UR10, -UR4, URZ ;  /* 0x800000040a098290 */ /* 0x000fe4000fffe0ff */
[----:B------:R-:W-:Y:S02]  /*5ce0*/  UIADD3 UR8, UPT, UPT, -UR6, URZ, URZ ;  /* 0x000000ff06087290 */ /* 0x000fe4000fffe1ff */
[----:B------:R-:W-:Y:S02]  /*5cf0*/  UIADD3 UR4, UPT, UPT, -UR5, URZ, URZ ;  /* 0x000000ff05047290 */ /* 0x000fe4000fffe1ff */
[----:B------:R-:W-:Y:S03]  /*5d00*/  @!UP0 UIMAD UR6, UR9, UR45, UR5 ;  /* 0x0000002d090682a4 */ /* 0x000fe6000f8e0205 */
[----:B------:R-:W-:Y:S01]  /*5d10*/  @!UP0 UMOV UR5, UR7 ;  /* 0x0000000700058c82 */ /* 0x000fe20008000000 */
[----:B------:R-:W-:Y:S02]  /*5d20*/  UIMAD UR7, UR15, UR4, UR14 ;  /* 0x000000040f0772a4 */ /* 0x000fe4000f8e020e */
[----:B------:R-:W-:Y:S02]  /*5d30*/  UIMAD UR4, UR50, UR8, UR13 ;  /* 0x00000008320472a4 */ /* 0x000fe4000f8e020d */
[----:B------:R-:W-:Y:S02]  /*5d40*/  UIMAD UR14, UR5, UR15, UR7 ;  /* 0x0000000f050e72a4 */ /* 0x000fe4000f8e0207 */
[----:B------:R-:W-:Y:S11]  /*5d50*/  UIMAD UR13, UR6, UR50, UR4 ;  /* 0x00000032060d72a4 */ /* 0x000ff6000f8e0204 */
[----:B------:R-:W-:Y:S01]  /*5d60*/  @!UPT UIADD3 URZ, UPT, UPT, URZ, URZ, URZ ;  /* 0x000000fffffff290 */ /* 0x000fe2000fffe0ff */
.L_x_117:
[----:B------:R-:W3:Y:S01]  /*5d70*/  @!UP3 LDCU.128 UR8, c[0x0][0xb10] ;  /* 0x00016200ff08b7ac */ /* 0x000ee20008000c00 */
[C---:B----4-:R-:W-:Y:S02]  /*5d80*/  ISETP.NE.U32.AND P1, PT, R4.reuse, RZ, PT ;  /* 0x000000ff0400720c */ /* 0x050fe40003f25070 */
[----:B------:R-:W-:Y:S02]  /*5d90*/  ISETP.NE.U32.AND P0, PT, R4, RZ, PT ;  /* 0x000000ff0400720c */ /* 0x000fe40003f05070 */
[C---:B------:R-:W-:Y:S02]  /*5da0*/  ISETP.NE.AND.EX P1, PT, R5.reuse, RZ, PT, P1 ;  /* 0x000000ff0500720c */ /* 0x040fe40003f25310 */
[----:B------:R-:W-:Y:S01]  /*5db0*/  ISETP.NE.AND.EX P0, PT, R5, RZ, PT, P0 ;  /* 0x000000ff0500720c */ /* 0x000fe20003f05300 */
[----:B------:R-:W4:Y:S01]  /*5dc0*/  @!UP3 LDCU UR5, c[0x0][0xb0c] ;  /* 0x00016180ff05b7ac */ /* 0x000f220008000800 */
[----:B------:R-:W-:Y:S01]  /*5dd0*/  SHF.L.U32 R9, R15, 0x1f, RZ ;  /* 0x0000001f0f097819 */ /* 0x000fe200000006ff */
[----:B------:R-:W-:Y:S02]  /*5de0*/  USHF.L.U32 UR42, UR32, 0x8, URZ ;  /* 0x00000008202a7899 */ /* 0x000fe400080006ff */
[----:B------:R-:W-:Y:S02]  /*5df0*/  USHF.L.U32 UR43, UR20, 0x6, URZ ;  /* 0x00000006142b7899 */ /* 0x000fe400080006ff */
[----:B---3--:R-:W-:Y:S07]  /*5e00*/  UIMAD.WIDE.U32 UR6, UR14, UR8, URZ ;  /* 0x000000080e0672a5 */ /* 0x008fee000f8e00ff */
[----:B------:R-:W-:Y:S01]  /*5e10*/  @!UP3 UMOV UR4, UR7 ;  /* 0x000000070004bc82 */ /* 0x000fe20008000000 */
[----:B----4-:R-:W-:Y:S02]  /*5e20*/  @!UP3 UISETP.NE.AND UP0, UPT, UR5, 0x1, UPT ;  /* 0x000000010500b88c */ /* 0x010fe4000bf05270 */
[----:B------:R-:W-:Y:S02]  /*5e30*/  @!UP3 USHF.R.U32.HI UR4, URZ, UR9, UR4 ;  /* 0x00000009ff04b299 */ /* 0x000fe40008011604 */
[----:B------:R-:W-:Y:S02]  /*5e40*/  UIMAD.WIDE.U32 UR6, UR13, UR11, URZ ;  /* 0x0000000b0d0672a5 */ /* 0x000fe4000f8e00ff */
[----:B------:R-:W-:Y:S02]  /*5e50*/  @!UP3 USEL UR8, UR14, UR4, !UP0 ;  /* 0x000000040e08b287 */ /* 0x000fe4000c000000 */
[----:B------:R-:W-:Y:S03]  /*5e60*/  @!UP3 UISETP.NE.AND UP0, UPT, UR10, 0x1, UPT ;  /* 0x000000010a00b88c */ /* 0x000fe6000bf05270 */
[----:B------:R-:W-:Y:S02]  /*5e70*/  @!UP3 UMOV UR6, UR7 ;  /* 0x000000070006bc82 */ /* 0x000fe40008000000 */
[----:B------:R-:W3:Y:S02]  /*5e80*/  @!UP3 LDCU UR4, c[0x0][0xb20] ;  /* 0x00016400ff04b7ac */ /* 0x000ee40008000800 */
[----:B---3--:R-:W-:Y:S04]  /*5e90*/  @!UP3 USHF.R.U32.HI UR6, URZ, UR4, UR6 ;  /* 0x00000004ff06b299 */ /* 0x008fe80008011606 */
[----:B------:R-:W-:Y:S04]  /*5ea0*/  @!UP3 USEL UR6, UR13, UR6, !UP0 ;  /* 0x000000060d06b287 */ /* 0x000fe8000c000000 */
[----:B------:R-:W-:Y:S02]  /*5eb0*/  @!UP3 UIADD3 UR4, UPT, UPT, -UR8, UR6, URZ ;  /* 0x000000060804b290 */ /* 0x000fe4000fffe1ff */
[----:B------:R-:W-:Y:S02]  /*5ec0*/  @!UP3 UIADD3 UR6, UPT, UPT, UR8, -UR6, URZ ;  /* 0x800000060806b290 */ /* 0x000fe4000fffe0ff */
[----:B------:R-:W-:Y:S02]  /*5ed0*/  @!UP3 UIMAD UR14, UR4, UR5, UR14 ;  /* 0x00000005040eb2a4 */ /* 0x000fe4000f8e020e */
[----:B------:R-:W-:Y:S01]  /*5ee0*/  @!UP3 UIMAD UR13, UR6, UR10, UR13 ;  /* 0x0000000a060db2a4 */ /* 0x000fe2000f8e020d */
[----:B------:R-:W-:Y:S11]  /*5ef0*/  BRA.U UP2, `(.L_x_118) ;  /* 0x0000000102107547 */ /* 0x000ff6000b800000 */
[----:B--2---:R-:W-:Y:S04]  /*5f00*/  MOV R0, UR53 ;  /* 0x0000003500007c02 */ /* 0x004fe80008000f00 */
[----:B------:R-:W-:Y:S04]  /*5f10*/  SHF.L.U32 R11, R0, 0x1f, RZ ;  /* 0x0000001f000b7819 */ /* 0x000fe800000006ff */
[----:B------:R-:W2:Y:S02]  /*5f20*/  SYNCS.PHASECHK.TRANS64.TRYWAIT P2, [UR21+0x258], R11 ;  /* 0x0002580bff0075a7 */ /* 0x000ea40008041115 */
[----:B--2---:R-:W-:Y:S05]  /*5f30*/  @!P2 BRA `(.L_x_119) ;  /* 0x000000640054a947 */ /* 0x004fea0003800000 */
.L_x_118:
[----:B------:R-:W-:Y:S05]  /*5f40*/  @!P1 BRA `(.L_x_120) ;  /* 0x0000000000309947 */ /* 0x000fea0003800000 */
[----:B------:R-:W-:Y:S01]  /*5f50*/  ISETP.NE.U32.AND P1, PT, R2, RZ, PT ;  /* 0x000000ff0200720c */ /* 0x000fe20003f25070 */
[----:B------:R-:W3:Y:S01]  /*5f60*/  LDCU.64 UR4, c[0x0][0x358] ;  /* 0x00006b00ff0477ac */ /* 0x000ee20008000a00 */
[----:B------:R-:W-:Y:S02]  /*5f70*/  IMAD.MOV.U32 R86, RZ, RZ, 0x1 ;  /* 0x00000001ff567424 */ /* 0x000fe400078e00ff */
[----:B------:R-:W-:Y:S11]  /*5f80*/  ISETP.NE.AND.EX P1, PT, R3, RZ, PT, P1 ;  /* 0x000000ff0300720c */ /* 0x000ff60003f25310 */
[----:B------:R-:W-:Y:S02]  /*5f90*/  @!UPT UIADD3 URZ, UPT, UPT, URZ, URZ, URZ ;  /* 0x000000fffffff290 */ /* 0x000fe4000fffe0ff */
[----:B--2---:R-:W2:Y:S01]  /*5fa0*/  @P1 LDC.64 R10, c[0x0][0x888] ;  /* 0x00022200ff0a1b82 */ /* 0x004ea20000000a00 */
[----:B------:R-:W-:Y:S04]  /*5fb0*/  @P1 IMAD R0, R4, UR36, RZ ;  /* 0x0000002404001c24 */ /* 0x000fe8000f8e02ff */
[----:B--2---:R-:W-:Y:S04]  /*5fc0*/  @P1 IMAD.WIDE R10, R0, 0x4, R10 ;  /* 0x00000004000a1825 */ /* 0x004fe800078e020a */
[----:B------:R-:W-:Y:S01]  /*5fd0*/  HFMA2 R0, -RZ, RZ, 0, 5.9604644775390625e-08 ;  /* 0x00000001ff007431 */ /* 0x000fe200000001ff */
[----:B---3-5:R3:W5:Y:S04]  /*5fe0*/  @P1 LDG.E R41, desc[UR4][R10.64] ;  /* 0x000000040a291981 */ /* 0x028768000c1e1900 */
[----:B------:R-:W-:Y:S01]  /*5ff0*/  @!P1 PRMT R86, R0, 0x7610, R86 ;  /* 0x0000761000569816 */ /* 0x000fe20000000056 */
[----:B---3--:R-:W4:Y:S06]  /*6000*/  @!P1 LDC R41, c[0x0][0x880] ;  /* 0x00022000ff299b82 */ /* 0x008f2c0000000800 */
.L_x_120:
[----:B----45:R-:W-:Y:S01]  /*6010*/  @!P0 FSETP.EQ.AND P1, PT, R41, RZ, PT ;  /* 0x000000ff2900820b */ /* 0x030fe20003f22000 */
[----:B------:R-:W-:Y:S01]  /*6020*/  @!UPT UIADD3 URZ, UPT, UPT, URZ, URZ, URZ ;  /* 0x000000fffffff290 */ /* 0x000fe2000fffe0ff */
[----:B------:R-:W-:Y:S11]  /*6030*/  @!P0 BRA `(.L_x_121) ;  /* 0x0000000000188947 */ /* 0x000ff60003800000 */
[----:B------:R-:W-:Y:S02]  /*6040*/  LOP3.LUT P0, RZ, R86, 0xff, RZ, 0xc0, !PT ;  /* 0x000000ff56ff7812 */ /* 0x000fe4000780c0ff */
[----:B------:R-:W-:Y:S04]  /*6050*/  ISETP.NE.U32.AND P1, PT, R2, RZ, PT ;  /* 0x000000ff0200720c */ /* 0x000fe80003f25070 */
[----:B------:R-:W-:Y:S04]  /*6060*/  ISETP.NE.AND.EX P1, PT, R3, RZ, PT, P1 ;  /* 0x000000ff0300720c */ /* 0x000fe80003f25310 */
[----:B------:R-:W-:Y:S03]  /*6070*/  PLOP3.LUT P1, PT, P1, PT, PT, 0x8, 0x80 ;  /* 0x000000000080781c */ /* 0x000fe60000f2e170 */
[----:B------:R-:W-:Y:S11]  /*6080*/  @P0 FSETP.EQ.AND P1, PT, R41, RZ, PT ;  /* 0x000000ff2900020b */ /* 0x000ff60003f22000 */
[----:B------:R-:W-:Y:S02]  /*6090*/  @!UPT UIADD3 URZ, UPT, UPT, URZ, URZ, URZ ;  /* 0x000000fffffff290 */ /* 0x000fe4000fffe0ff */
.L_x_121:
[----:B------:R-:W3:Y:S01]  /*60a0*/  SYNCS.PHASECHK.TRANS64.TRYWAIT P2, [UR21+0x230], R9 ;  /* 0x00023009ff0075a7 */ /* 0x000ee20008041115 */
[----:B------:R-:W-:Y:S04]  /*60b0*/  ELECT P0, URZ, PT ;  /* 0x0000000000ff782f */ /* 0x000fe80003800000 */
[----:B------:R-:W-:Y:S11]  /*60c0*/  PLOP3.LUT P1, PT, P1, P0, PT, 0xf2, 0x2f ;  /* 0x00000000002f781c */ /* 0x000ff60000f21e72 */
[----:B------:R-:W-:Y:S02]  /*60d0*/  @!UPT UIADD3 URZ, UPT, UPT, URZ, URZ, URZ ;  /* 0x000000fffffff290 */ /* 0x000fe4000fffe0ff */
[----:B------:R-:W-:Y:S05]  /*60e0*/  @!P1 IADD3 R8, P0, PT, R16, 0x580, RZ ;  /* 0x0000058010089810 */ /* 0x000fea0007f1e0ff */
[----:B------:R-:W-:Y:S01]  /*60f0*/  @!P1 IMAD.X R6, RZ, RZ, R17, P0 ;  /* 0x000000ffff069224 */ /* 0x000fe200000e0611 */
[----:B---3--:R-:W-:Y:S07]  /*6100*/  @!P2 BRA `(.L_x_122) ;  /* 0x0000006000f8a947 */ /* 0x008fee0003800000 */
.L_x_264:
[----:B------:R-:W-:Y:S01]  /*6110*/  @!P1 R2UR UR5, R8 ;  /* 0x00000000080592ca */ /* 0x000fe200000e0000 */
[----:B------:R-:W-:Y:S01]  /*6120*/  VOTEU.ALL UP0, P1 ;  /* 0x0000000000ff7886 */ /* 0x000fe20000800000 */
[----:B------:R-:W-:Y:S01]  /*6130*/  @!P1 R2UR UR4, R6 ;  /* 0x00000000060492ca */ /* 0x000fe200000e0000 */
[----:B------:R-:W-:Y:S01]  /*6140*/  UMOV UR6, 0x0 ;  /* 0x0000000000067882 */ /* 0x000fe20000000000 */
[----:B------:R-:W-:Y:S01]  /*6150*/  UMOV UR7, 0x10000000 ;  /* 0x1000000000077882 */ /* 0x000fe20000000000 */
[----:B------:R-:W-:Y:S01]  /*6160*/  UMOV UR44, UR36 ;  /* 0x00000024002c7c82 */ /* 0x000fe20008000000 */
[----:B------:R-:W-:Y:S01]  /*6170*/  @!UP0 UIADD3 UR40, UPT, UPT, UR21, 0x400, URZ ;  /* 0x0000040015288890 */ /* 0x000fe2000fffe0ff */
[----:B--2---:R-:W-:Y:S01]  /*6180*/  @!P1 IMAD.MOV.U32 R0, RZ, RZ, 0x1000 ;  /* 0x00001000ff009424 */ /* 0x004fe200078e00ff */
[----:B------:R-:W-:Y:S01]  /*6190*/  @!UP0 UIADD3 UR10, UPT, UPT, UR42, 0x80, URZ ;  /* 0x000000802a0a8890 */ /* 0x000fe2000fffe0ff */
[----:B------:R-:W-:Y:S01]  /*61a0*/  @!P1 IADD3 R8, P0, PT, R16, 0x580, RZ ;  /* 0x0000058010089810 */ /* 0x000fe20007f1e0ff */
[----:B------:R-:W-:Y:S01]  /*61b0*/  @!UP0 UIADD3 UR8, UPT, UPT, UR21, 0xc00, URZ ;  /* 0x00000c0015088890 */ /* 0x000fe2000fffe0ff */
[----:B------:R-:W-:Y:S02]  /*61c0*/  VOTEU.ALL UP0, P1 ;  /* 0x0000000000ff7886 */ /* 0x000fe40000800000 */
[----:B------:R-:W-:Y:S01]  /*61d0*/  IMAD.U32 R10, RZ, RZ, UR5 ;  /* 0x00000005ff0a7e24 */ /* 0x000fe2000f8e00ff */
[----:B------:R-:W-:Y:S01]  /*61e0*/  UMOV UR9, UR41 ;  /* 0x0000002900097c82 */ /* 0x000fe20008000000 */
[----:B------:R-:W-:Y:S01]  /*61f0*/  IMAD.U32 R11, RZ, RZ, UR4 ;  /* 0x00000004ff0b7e24 */ /* 0x000fe2000f8e00ff */
[----:B------:R-:W-:Y:S01]  /*6200*/  UMOV UR11, UR43 ;  /* 0x0000002b000b7c82 */ /* 0x000fe20008000000 */
[----:B------:R-:W-:Y:S01]  /*6210*/  UMOV UR12, UR36 ;  /* 0x00000024000c7c82 */ /* 0x000fe20008000000 */
[----:B------:R-:W-:Y:S01]  /*6220*/  @!P1 R2UR UR4, R10 ;  /* 0x000000000a0492ca */ /* 0x000fe200000e0000 */
[----:B------:R-:W-:Y:S01]  /*6230*/  @!P1 IMAD.X R6, RZ, RZ, R17, P0 ;  /* 0x000000ffff069224 */ /* 0x000fe200000e0611 */
[----:B------:R-:W-:Y:S11]  /*6240*/  @!P1 R2UR UR5, R11 ;  /* 0x000000000b0592ca */ /* 0x000ff600000e0000 */
[----:B------:R-:W-:Y:S02]  /*6250*/  @!UPT UIADD3 URZ, UPT, UPT, URZ, URZ, URZ ;  /* 0x000000fffffff290 */ /* 0x000fe4000fffe0ff */
[----:B------:R2:W-:Y:S01]  /*6260*/  @!UP0 UTMALDG.3D [UR40], [UR4], desc[UR6] ;  /* 0x00000628040085b4 */ /* 0x0005e20008011000 */
[----:B------:R-:W-:Y:S05]  /*6270*/  VOTEU.ALL UP0, P1 ;  /* 0x0000000000ff7886 */ /* 0x000fea0000800000 */
[----:B------:R2:W-:Y:S01]  /*6280*/  @!UP0 UTMALDG.3D [UR8], [UR4], desc[UR6] ;  /* 0x00000608040085b4 */ /* 0x0005e20008011000 */
[----:B------:R2:W-:Y:S01]  /*6290*/  @!P1 SYNCS.ARRIVE.TRANS64.RED.A0TR RZ, [UR21+0x210], R0 ;  /* 0x00021000ffff99a7 */ /* 0x0005e20008300415 */
[----:B------:R-:W-:Y:S01]  /*62a0*/  SYNCS.ARRIVE.TRANS64.RED.A1T0 RZ, [UR46], RZ ;  /* 0x000000ffffff79a7 */ /* 0x000fe2000810042e */
[----:B------:R-:W3:Y:S02]  /*62b0*/  SYNCS.PHASECHK.TRANS64.TRYWAIT P2, [UR21+0x238], R9 ;  /* 0x00023809ff0075a7 */ /* 0x000ee40008041115 */
[----:B--23--:R-:W-:Y:S05]  /*62c0*/  @!P2 BRA `(.L_x_123) ;  /* 0x0000006000a0a947 */ /* 0x00cfea0003800000 */
.L_x_266:
        /* <DEDUP_REMOVED lines=10> */
[----:B------:R-:W-:Y:S02]  /*6370*/  @!UP0 UIADD3 UR10, UPT, UPT, UR42, 0xa0, URZ ;  /* 0x000000a02a0a8890 */ /* 0x000fe4000fffe0ff */
[----:B------:R-:W-:Y:S01]  /*6380*/  @!UP0 UIADD3 UR8, UPT, UPT, UR21, 0x1c00, URZ ;  /* 0x00001c0015088890 */ /* 0x000fe2000fffe0ff */
[----:B------:R-:W-:Y:S01]  /*6390*/  IMAD.U32 R10, RZ, RZ, UR5 ;  /* 0x00000005ff0a7e24 */ /* 0x000fe2000f8e00ff */
[----:B------:R-:W-:Y:S01]  /*63a0*/  VOTEU.ALL UP0, P1 ;  /* 0x0000000000ff7886 */ /* 0x000fe20000800000 */
[----:B------:R-:W-:Y:S01]  /*63b0*/  IMAD.U32 R11, RZ, RZ, UR4 ;  /* 0x00000004ff0b7e24 */ /* 0x000fe2000f8e00ff */
[----:B------:R-:W-:Y:S01]  /*63c0*/  UMOV UR9, UR33 ;  /* 0x0000002100097c82 */ /* 0x000fe20008000000 */
[----:B------:R-:W-:Y:S01]  /*63d0*/  UMOV UR11, UR43 ;  /* 0x0000002b000b7c82 */ /* 0x000fe20008000000 */
[----:B------:R-:W-:Y:S01]  /*63e0*/  @!P1 R2UR UR4, R10 ;  /* 0x000000000a0492ca */ /* 0x000fe200000e0000 */
[----:B------:R-:W-:Y:S01]  /*63f0*/  UMOV UR12, UR36 ;  /* 0x00000024000c7c82 */ /* 0x000fe20008000000 */
[----:B------:R-:W-:Y:S01]  /*6400*/  @!P1 R2UR UR5, R11 ;  /* 0x000000000b0592ca */ /* 0x000fe200000e0000 */
[----:B------:R-:W-:Y:S11]  /*6410*/  @!P1 IMAD.X R6, RZ, RZ, R17, P0 ;  /* 0x000000ffff069224 */ /* 0x000ff600000e0611 */
[----:B------:R-:W-:Y:S01]  /*6420*/  @!UPT UIADD3 URZ, UPT, UPT, URZ, URZ, URZ ;  /* 0x000000fffffff290 */ /* 0x000fe2000fffe0ff */
[----:B------:R2:W-:Y:S01]  /*6430*/  @!UP0 UTMALDG.3D [UR32], [UR4], desc[UR6] ;  /* 0x00000620040085b4 */ /* 0x0005e20008011000 */
[----:B------:R-:W-:Y:S05]  /*6440*/  VOTEU.ALL UP0, P1 ;  /* 0x0000000000ff7886 */ /* 0x000fea0000800000 */
[----:B------:R2:W-:Y:S01]  /*6450*/  @!UP0 UTMALDG.3D [UR8], [UR4], desc[UR6] ;  /* 0x00000608040085b4 */ /* 0x0005e20008011000 */
[----:B------:R2:W-:Y:S01]  /*6460*/  @!P1 SYNCS.ARRIVE.TRANS64.RED.A0TR RZ, [UR21+0x218], R0 ;  /* 0x00021800ffff99a7 */ /* 0x0005e20008300415 */
[----:B------:R-:W-:Y:S01]  /*6470*/  SYNCS.ARRIVE.TRANS64.RED.A1T0 RZ, [UR39], RZ ;  /* 0x000000ffffff79a7 */ /* 0x000fe20008100427 */
[----:B------:R-:W3:Y:S02]  /*6480*/  SYNCS.PHASECHK.TRANS64.TRYWAIT P2, [UR21+0x240], R9 ;  /* 0x00024009ff0075a7 */ /* 0x000ee40008041115 */
[----:B--23--:R-:W-:Y:S05]  /*6490*/  @!P2 BRA `(.L_x_124) ;  /* 0x000000600044a947 */ /* 0x00cfea0003800000 */
.L_x_268:
        /* <DEDUP_REMOVED lines=9> */
[----:B------:R-:W-:Y:S01]  /*6530*/  VIADD R14, R14, 0x1 ;  /* 0x000000010e0e7836 */ /* 0x000fe20000000000 */
        /* <DEDUP_REMOVED lines=10> */
[----:B------:R-:W-:Y:S11]  /*65e0*/  UMOV UR12, UR36 ;  /* 0x00000024000c7c82 */ /* 0x000ff60008000000 */
        /* <DEDUP_REMOVED lines=8> */
.L_x_270:
[----:B------:R-:W-:Y:S01]  /*6670*/  UIADD3 UR32, UPT, UPT, UR13, UR59, URZ ;  /* 0x0000003b0d207290 */ /* 0x000fe2000fffe0ff */
[----:B------:R-:W-:Y:S01]  /*6680*/  @!P1 IADD3 R6, P0, PT, R16, 0x580, RZ ;  /* 0x0000058010069810 */ /* 0x000fe20007f1e0ff */
[----:B------:R-:W-:Y:S01]  /*6690*/  UPLOP3.LUT UP2, UPT, UPT, UPT, UPT, 0x80, 0x8 ;  /* 0x000000000008789c */ /* 0x000fe20003f4f070 */
[----:B------:R-:W-:Y:S01]  /*66a0*/  R2UR UR24, R88 ;  /* 0x00000000581872ca */ /* 0x000fe200000e0000 */
[----:B------:R-:W-:Y:S01]  /*66b0*/  VOTEU.ALL UP0, P1 ;  /* 0x0000000000ff7886 */ /* 0x000fe20000800000 */
[----:B------:R-:W-:Y:S01]  /*66c0*/  @!P1 R2UR UR5, R6 ;  /* 0x00000000060592ca */ /* 0x000fe200000e0000 */
[----:B--2---:R-:W-:Y:S01]  /*66d0*/  @!P1 IMAD.X R0, RZ, RZ, R17, P0 ;  /* 0x000000ffff009224 */ /* 0x004fe200000e0611 */
[----:B------:R-:W-:Y:S01]  /*66e0*/  UMOV UR6, 0x0 ;  /* 0x0000000000067882 */ /* 0x000fe20000000000 */
[----:B------:R-:W-:Y:S01]  /*66f0*/  UMOV UR7, 0x10000000 ;  /* 0x1000000000077882 */ /* 0x000fe20000000000 */
[----:B------:R-:W-:Y:S01]  /*6700*/  @!UP0 UIADD3 UR18, UPT, UPT, UR42, 0x60, URZ ;  /* 0x000000602a128890 */ /* 0x000fe2000fffe0ff */
[----:B------:R-:W-:Y:S01]  /*6710*/  ISETP.NE.AND P0, PT, R14, 0x2, PT ;  /* 0x000000020e00780c */ /* 0x000fe20003f05270 */
[----:B------:R-:W-:Y:S01]  /*6720*/  @!UP0 UIADD3 UR16, UPT, UPT, UR21, 0x3400, URZ ;  /* 0x0000340015108890 */ /* 0x000fe2000fffe0ff */
[----:B------:R-:W-:Y:S01]  /*6730*/  @!P1 R2UR UR4, R0 ;  /* 0x00000000000492ca */ /* 0x000fe200000e0000 */
[----:B------:R-:W-:Y:S01]  /*6740*/  @!UP0 UIADD3 UR17, UPT, UPT, UR21, 0x228, URZ ;  /* 0x0000022815118890 */ /* 0x000fe2000fffe0ff */
[----:B------:R-:W-:Y:S01]  /*6750*/  SEL R0, RZ, 0x1, P0 ;  /* 0x00000001ff007807 */ /* 0x000fe20000000000 */
[----:B------:R-:W-:Y:S01]  /*6760*/  @!UP0 UIADD3 UR10, UPT, UPT, UR42, 0xe0, URZ ;  /* 0x000000e02a0a8890 */ /* 0x000fe2000fffe0ff */
[----:B------:R-:W-:Y:S01]  /*6770*/  LOP3.LUT R15, R15, 0x1, RZ, 0x3c, !PT ;  /* 0x000000010f0f7812 */ /* 0x000fe200078e3cff */
[----:B------:R-:W-:Y:S01]  /*6780*/  @!UP0 UIADD3 UR8, UPT, UPT, UR21, 0x3c00, URZ ;  /* 0x00003c0015088890 */ /* 0x000fe2000fffe0ff */
[----:B------:R-:W-:Y:S01]  /*6790*/  IMAD.U32 R8, RZ, RZ, UR5 ;  /* 0x00000005ff087e24 */ /* 0x000fe2000f8e00ff */
[----:B------:R-:W-:Y:S01]  /*67a0*/  VOTEU.ALL UP0, P1 ;  /* 0x0000000000ff7886 */ /* 0x000fe20000800000 */
[----:B------:R-:W-:Y:S01]  /*67b0*/  UMOV UR19, UR43 ;  /* 0x0000002b00137c82 */ /* 0x000fe20008000000 */
[----:B------:R-:W-:Y:S01]  /*67c0*/  UMOV UR20, UR36 ;  /* 0x0000002400147c82 */ /* 0x000fe20008000000 */
[----:B------:R-:W-:Y:S01]  /*67d0*/  UMOV UR11, UR43 ;  /* 0x0000002b000b7c82 */ /* 0x000fe20008000000 */
[----:B------:R-:W-:Y:S01]  /*67e0*/  UMOV UR12, UR36 ;  /* 0x00000024000c7c82 */ /* 0x000fe20008000000 */
[----:B------:R-:W-:Y:S01]  /*67f0*/  UMOV UR9, UR17 ;  /* 0x0000001100097c82 */ /* 0x000fe20008000000 */
[----:B------:R-:W-:Y:S01]  /*6800*/  IMAD.U32 R9, RZ, RZ, UR4 ;  /* 0x00000004ff097e24 */ /* 0x000fe2000f8e00ff */
[----:B------:R-:W-:Y:S01]  /*6810*/  @!P1 R2UR UR4, R8 ;  /* 0x00000000080492ca */ /* 0x000fe200000e0000 */
[----:B------:R-:W-:Y:S01]  /*6820*/  UMOV UR36, UR29 ;  /* 0x0000001d00247c82 */ /* 0x000fe20008000000 */
[----:B------:R-:W-:Y:S02]  /*6830*/  LOP3.LUT R13, R13, R0, RZ, 0x3c, !PT ;  /* 0x000000000d0d7212 */ /* 0x000fe400078e3cff */
[----:B------:R-:W-:Y:S02]  /*6840*/  @!P1 R2UR UR5, R9 ;  /* 0x00000000090592ca */ /* 0x000fe400000e0000 */
[----:B------:R-:W-:Y:S11]  /*6850*/  SEL R14, R14, RZ, P0 ;  /* 0x000000ff0e0e7207 */ /* 0x000ff60000000000 */
[----:B------:R2:W-:Y:S01]  /*6860*/  @!UP0 UTMALDG.3D [UR16], [UR4], desc[UR6] ;  /* 0x00000610040085b4 */ /* 0x0005e20008011000 */
[----:B------:R-:W-:Y:S05]  /*6870*/  VOTEU.ALL UP0, P1 ;  /* 0x0000000000ff7886 */ /* 0x000fea0000800000 */
[----:B------:R3:W-:Y:S01]  /*6880*/  @!UP0 UTMALDG.3D [UR8], [UR4], desc[UR6] ;  /* 0x00000608040085b4 */ /* 0x0007e20008011000 */
[----:B------:R3:W-:Y:S01]  /*6890*/  @!P1 SYNCS.ARRIVE.TRANS64.RED.A0TR RZ, [UR21+0x228], R7 ;  /* 0x00022807ffff99a7 */ /* 0x0007e20008300415 */
[----:B------:R-:W-:Y:S01]  /*68a0*/  SYNCS.ARRIVE.TRANS64.RED.A1T0 RZ, [UR37], RZ ;  /* 0x000000ffffff79a7 */ /* 0x000fe20008100425 */
[----:B--2---:R-:W-:Y:S01]  /*68b0*/  UIADD3 UR20, UPT, UPT, UR14, UR24, URZ ;  /* 0x000000180e147290 */ /* 0x004fe2000fffe0ff */
[----:B------:R-:W-:Y:S11]  /*68c0*/  BRA.U UP1, `(.L_x_126) ;  /* 0xfffffff101087547 */ /* 0x000ff6000b83ffff */
[----:B------:R-:W-:-:S04]  /*68d0*/  SHF.L.U32 R3, R15, 0x1f, RZ ;  /* 0x0000001f0f037819 */ /* 0x000fc800000006ff */
[----:B------:R-:W2:Y:S02]  /*68e0*/  SYNCS.PHASECHK.TRANS64.TRYWAIT P0, [UR21+0x230], R3 ;  /* 0x00023003ff0075a7 */ /* 0x000ea40008001115 */
[----:B--2---:R-:W-:Y:S05]  /*68f0*/  @!P0 BRA `(.L_x_127) ;  /* 0x0000005c005c8947 */ /* 0x004fea0003800000 */
.L_x_272:
[----:B------:R-:W4:Y:S02]  /*6900*/  SYNCS.PHASECHK.TRANS64.TRYWAIT P0, [UR21+0x238], R3 ;  /* 0x00023803ff0075a7 */ /* 0x000f240008001115 */
[----:B----4-:R-:W-:Y:S05]  /*6910*/  @!P0 BRA `(.L_x_128) ;  /* 0x0000005c006c8947 */ /* 0x010fea0003800000 */
.L_x_274:
[----:B------:R-:W4:Y:S02]  /*6920*/  SYNCS.PHASECHK.TRANS64.TRYWAIT P0, [UR21+0x240], R3 ;  /* 0x00024003ff0075a7 */ /* 0x000f240008001115 */
[----:B----4-:R-:W-:Y:S05]  /*6930*/  @!P0 BRA `(.L_x_129) ;  /* 0x0000005c007c8947 */ /* 0x010fea0003800000 */
.L_x_276:
[----:B--2---:R-:W-:-:S07]  /*6940*/  MOV R0, UR21 ;  /* 0x0000001500007c02 */ /* 0x004fce0008000f00 */
.L_x_130:
[----:B--2---:R-:W-:-:S04]  /*6950*/  SHF.L.U32 R3, R15, 0x1f, RZ ;  /* 0x0000001f0f037819 */ /* 0x004fc800000006ff */
[----:B------:R2:W4:Y:S03]  /*6960*/  SYNCS.PHASECHK.TRANS64.TRYWAIT P0, [R0+URZ+0x248], R3 ;  /* 0x00024803000075a7 */ /* 0x00052600080011ff */
[----:B----4-:R-:W-:Y:S05]  /*6970*/  @!P0 NANOSLEEP.SYNCS 0x989680 ;  /* 0x009896800000895d */ /* 0x010fea0003900000 */
[----:B------:R-:W4:Y:S02]  /*6980*/  @!P0 SYNCS.PHASECHK.TRANS64 P0, [R0+URZ+0x248], R3 ;  /* 0x00024803000085a7 */ /* 0x000f2400080010ff */
[----:B-1-34-:R-:W-:Y:S05]  /*6990*/  @P0 EXIT ;  /* 0x000000000000094d */ /* 0x01afea0003800000 */
[----:B------:R-:W-:Y:S05]  /*69a0*/  BRA `(.L_x_130) ;  /* 0xfffffffc00e87947 */ /* 0x000fea000383ffff */
.L_x_115:
[----:B------:R-:W-:-:S06]  /*69b0*/  UISETP.GE.AND UP0, UPT, UR13, 0x4, UPT ;  /* 0x000000040d00788c */ /* 0x000fcc000bf06270 */
[----:B------:R-:W-:-:S13]  /*69c0*/  PLOP3.LUT P0, PT, PT, PT, UP0, 0x80, 0x8 ;  /* 0x000000000008781c */ /* 0x000fda0003f0f008 */
[----:B------:R-:W-:Y:S05]  /*69d0*/  @!P0 EXIT ;  /* 0x000000000000894d */ /* 0x000fea0003800000 */
[----:B------:R-:W-:Y:S01]  /*69e0*/  BAR.SYNC.DEFER_BLOCKING 0x6, 0xa0 ;  /* 0x0182800000007b1d */ /* 0x000fe20000010000 */
[----:B------:R-:W-:Y:S01]  /*69f0*/  IMAD.SHL.U32 R4, R87, 0x200000, RZ ;  /* 0x0020000057047824 */ /* 0x000fe200078e00ff */
[----:B------:R-:W-:Y:S01]  /*6a00*/  CS2R R94, SRZ ;  /* 0x00000000005e7805 */ /* 0x000fe2000001ff00 */
[C---:B------:R-:W-:Y:S01]  /*6a10*/  IMAD.SHL.U32 R85, R97.reuse, 0x20, RZ ;  /* 0x0000002061557824 */ /* 0x040fe200078e00ff */
[----:B------:R-:W-:Y:S01]  /*6a20*/  CS2R R92, SRZ ;  /* 0x00000000005c7805 */ /* 0x000fe2000001ff00 */
[C---:B------:R-:W-:Y:S01]  /*6a30*/  IMAD.U32 R37, R97.reuse, 0x10000, RZ ;  /* 0x0001000061257824 */ /* 0x040fe200078e00ff */
[----:B------:R-:W-:Y:S02]  /*6a40*/  UMOV UR43, 0x400 ;  /* 0x00000400002b7882 */ /* 0x000fe40000000000 */
[----:B------:R-:W1:Y:S01]  /*6a50*/  LDC.64 R82, c[0x0][0x8b0] ;  /* 0x00022c00ff527b82 */ /* 0x000e620000000a00 */
[----:B------:R-:W-:Y:S01]  /*6a60*/  ULEA UR43, UR58, UR43, 0x18 ;  /* 0x0000002b3a2b7291 */ /* 0x000fe2000f8ec0ff */
[----:B------:R-:W-:Y:S01]  /*6a70*/  IMAD.SHL.U32 R5, R97, 0x4, RZ ;  /* 0x0000000461057824 */ /* 0x000fe200078e00ff */
[----:B------:R-:W-:Y:S01]  /*6a80*/  LOP3.LUT R4, R4, 0x200000, RZ, 0xc0, !PT ;  /* 0x0020000004047812 */ /* 0x000fe200078ec0ff */
[----:B------:R-:W-:Y:S01]  /*6a90*/  IMAD.SHL.U32 R7, R87, 0x400, RZ ;  /* 0x0000040057077824 */ /* 0x000fe200078e00ff */
[C---:B------:R-:W-:Y:S01]  /*6aa0*/  LOP3.LUT R6, R85.reuse, 0x80, RZ, 0xc0, !PT ;  /* 0x0000008055067812 */ /* 0x040fe200078ec0ff */
[----:B------:R-:W-:Y:S01]  /*6ab0*/  UIADD3 UR4, UPT, UPT, UR43, 0x4400, URZ ;  /* 0x000044002b047890 */ /* 0x000fe2000fffe0ff */
[C---:B------:R-:W-:Y:S01]  /*6ac0*/  LOP3.LUT R84, R85.reuse, 0xb60, RZ, 0xc0, !PT ;  /* 0x00000b6055547812 */ /* 0x040fe200078ec0ff */
[----:B------:R-:W2:Y:S01]  /*6ad0*/  LDC.64 R80, c[0x0][0x8a8] ;  /* 0x00022a00ff507b82 */ /* 0x000ea20000000a00 */
[----:B------:R-:W-:Y:S01]  /*6ae0*/  UIADD3 UR5, UPT, UPT, UR43, 0x400, URZ ;  /* 0x000004002b057890 */ /* 0x000fe2000fffe0ff */
[----:B------:R-:W-:Y:S01]  /*6af0*/  LOP3.LUT R37, R4, 0x400000, R37, 0xf8, !PT ;  /* 0x0040000004257812 */ /* 0x000fe200078ef825 */
[----:B------:R-:W-:Y:S01]  /*6b00*/  IMAD.MOV.U32 R36, RZ, RZ, RZ ;  /* 0x000000ffff247224 */ /* 0x000fe200078e00ff */
[----:B------:R-:W-:Y:S01]  /*6b10*/  LOP3.LUT R5, R6, 0x10, R5, 0xf8, !PT ;  /* 0x0000001006057812 */ /* 0x000fe200078ef805 */
[----:B------:R-:W-:Y:S01]  /*6b20*/  IMAD.MOV.U32 R91, RZ, RZ, RZ ;  /* 0x000000ffff5b7224 */ /* 0x000fe200078e00ff */
[----:B------:R-:W-:Y:S01]  /*6b30*/  LOP3.LUT R84, R84, 0x400, R7, 0xf8, !PT ;  /* 0x0000040054547812 */ /* 0x000fe200078ef807 */
[----:B------:R-:W-:Y:S01]  /*6b40*/  IMAD.U32 R98, RZ, RZ, UR5 ;  /* 0x00000005ff627e24 */ /* 0x000fe2000f8e00ff */
[----:B------:R-:W-:Y:S01]  /*6b50*/  LOP3.LUT P0, RZ, R85, 0x80, RZ, 0xc0, !PT ;  /* 0x0000008055ff7812 */ /* 0x000fe2000780c0ff */
[----:B------:R-:W3:Y:S01]  /*6b60*/  LDS R0, [UR43+0x310] ;  /* 0x0003102bff007984 */ /* 0x000ee20008000800 */
[----:B------:R-:W-:Y:S01]  /*6b70*/  LOP3.LUT R84, R84, R5, RZ, 0xfc, !PT ;  /* 0x0000000554547212 */ /* 0x000fe200078efcff */
[----:B------:R-:W-:Y:S01]  /*6b80*/  IMAD.U32 R96, RZ, RZ, UR4 ;  /* 0x00000004ff607e24 */ /* 0x000fe2000f8e00ff */
[----:B------:R-:W-:Y:S01]  /*6b90*/  P2R R4, PR, RZ, 0x1 ;  /* 0x00000001ff047803 */ /* 0x000fe20000000000 */
[----:B------:R-:W4:Y:S01]  /*6ba0*/  LDCU UR57, c[0x0][0x370] ;  /* 0x00006e00ff3977ac */ /* 0x000f220008000800 */
[----:B------:R-:W-:Y:S01]  /*6bb0*/  LOP3.LUT R97, R97, 0x60, RZ, 0xc0, !PT ;  /* 0x0000006061617812 */ /* 0x000fe200078ec0ff */
[----:B------:R-:W1:Y:S01]  /*6bc0*/  LDCU.64 UR62, c[0x0][0x348] ;  /* 0x00006900ff3e77ac */ /* 0x000e620008000a00 */
[----:B------:R-:W1:Y:S01]  /*6bd0*/  LDCU UR42, c[0x0][0xb0c] ;  /* 0x00016180ff2a77ac */ /* 0x000e620008000800 */
[----:B------:R-:W1:Y:S01]  /*6be0*/  LDCU UR39, c[0x0][0xb30] ;  /* 0x00016600ff2777ac */ /* 0x000e620008000800 */
[----:B------:R-:W1:Y:S01]  /*6bf0*/  LDCU.64 UR46, c[0x0][0x888] ;  /* 0x00011100ff2e77ac */ /* 0x000e620008000a00 */
[----:B------:R-:W1:Y:S01]  /*6c00*/  LDCU.64 UR40, c[0x0][0xb28] ;  /* 0x00016500ff2877ac */ /* 0x000e620008000a00 */
[----:B------:R-:W1:Y:S01]  /*6c10*/  LDCU.64 UR60, c[0x0][0x890] ;  /* 0x00011200ff3c77ac */ /* 0x000e620008000a00 */
[----:B------:R-:W1:Y:S01]  /*6c20*/  LDCU.128 UR52, c[0x0][0xb10] ;  /* 0x00016200ff3477ac */ /* 0x000e620008000c00 */
[----:B------:R-:W1:Y:S02]  /*6c30*/  LDCU UR56, c[0x0][0x374] ;  /* 0x00006e80ff3877ac */ /* 0x000e640008000800 */
[----:B-1234-:R-:W-:-:S07]  /*6c40*/  IMAD.IADD R37, R0, 0x1, R37 ;  /* 0x0000000100257824 */ /* 0x01efce00078e0225 */
.L_x_172:
[C---:B------:R-:W-:Y:S02]  /*6c50*/  LEA R3, R91.reuse, UR43, 0x3 ;  /* 0x0000002b5b037c11 */ /* 0x040fe4000f8e18ff */
[----:B------:R-:W-:Y:S02]  /*6c60*/  SHF.L.U32 R0, R94, 0x1f, RZ ;  /* 0x0000001f5e007819 */ /* 0x000fe400000006ff */
[----:B------:R-:W-:Y:S02]  /*6c70*/  LEA R5, R91, UR43, 0x4 ;  /* 0x0000002b5b057c11 */ /* 0x000fe4000f8e20ff */
[----:B------:R-:W1:Y:S02]  /*6c80*/  SYNCS.PHASECHK.TRANS64.TRYWAIT P0, [R3+URZ+0x260], R0 ;  /* 0x00026000030075a7 */ /* 0x000e6400080011ff */
[----:B-12---:R-:W-:Y:S05]  /*6c90*/  @!P0 BRA `(.L_x_131) ;  /* 0x0000005800bc8947 */ /* 0x006fea0003800000 */
.L_x_277:
        /* <DEDUP_REMOVED lines=11> */
[----:B------:R-:W-:Y:S01]  /*6d50*/  PLOP3.LUT P0, PT, PT, PT, UP1, 0x80, 0x8 ;  /* 0x000000000008781c */ /* 0x000fe20003f0f018 */
[----:B------:R-:W-:Y:S11]  /*6d60*/  UP2UR UR44, UPR, URZ, 0x2 ;  /* 0x00000002ff2c7883 */ /* 0x000ff60008000000 */
[----:B------:R-:W-:Y:S01]  /*6d70*/  @!UPT UIADD3 URZ, UPT, UPT, URZ, URZ, URZ ;  /* 0x000000fffffff290 */ /* 0x000fe2000fffe0ff */
[----:B-1----:R-:W-:Y:S02]  /*6d80*/  @P0 SHF.R.U32.HI R0, RZ, 0x10, R5 ;  /* 0x00000010ff000819 */ /* 0x002fe40000011605 */
        /* <DEDUP_REMOVED lines=12> */
[----:B------:R-:W2:Y:S01]  /*6e50*/  LDCU UR12, c[0x0][0xb20] ;  /* 0x00016400ff0c77ac */ /* 0x000ea20008000800 */
[----:B------:R-:W-:Y:S02]  /*6e60*/  UIMAD.WIDE.U32 UR4, UR56, UR55, URZ ;  /* 0x00000037380472a5 */ /* 0x000fe4000f8e00ff */
[----:B------:R-:W-:Y:S02]  /*6e70*/  UIMAD.WIDE.U32 UR6, UR57, UR52, URZ ;  /* 0x00000034390672a5 */ /* 0x000fe4000f8e00ff */
[----:B------:R-:W-:Y:S02]  /*6e80*/  UISETP.NE.AND UP0, UPT, UR54, 0x1, UPT ;  /* 0x000000013600788c */ /* 0x000fe4000bf05270 */
[----:B------:R-:W-:Y:S02]  /*6e90*/  UIMAD.WIDE.U32 UR8, UR37, UR55, URZ ;  /* 0x00000037250872a5 */ /* 0x000fe4000f8e00ff */
[----:B------:R-:W-:Y:S02]  /*6ea0*/  UIMAD.WIDE.U32 UR10, UR38, UR52, URZ ;  /* 0x00000034260a72a5 */ /* 0x000fe4000f8e00ff */
[----:B------:R-:W-:Y:S02]  /*6eb0*/  UISETP.NE.AND UP1, UPT, UR42, 0x1, UPT ;  /* 0x000000012a00788c */ /* 0x000fe4000bf25270 */
[----:B------:R-:W-:Y:S01]  /*6ec0*/  UISETP.NE.AND UP2, UPT, UR45, 0x1, UPT ;  /* 0x000000012d00788c */ /* 0x000fe2000bf45270 */
[----:B------:R-:W-:Y:S02]  /*6ed0*/  UMOV UR4, UR5 ;  /* 0x0000000500047c82 */ /* 0x000fe40008000000 */
[----:B--2---:R-:W-:Y:S03]  /*6ee0*/  USHF.R.U32.HI UR5, URZ, UR12, UR4 ;  /* 0x0000000cff057299 */ /* 0x004fe60008011604 */
[----:B------:R-:W-:Y:S02]  /*6ef0*/  UMOV UR4, UR7 ;  /* 0x0000000700047c82 */ /* 0x000fe40008000000 */
[----:B------:R-:W-:Y:S02]  /*6f00*/  USHF.R.U32.HI UR7, URZ, UR53, UR4 ;  /* 0x00000035ff077299 */ /* 0x000fe40008011604 */
[----:B------:R-:W-:Y:S02]  /*6f10*/  USEL UR4, UR56, UR5, !UP0 ;  /* 0x0000000538047287 */ /* 0x000fe4000c000000 */
[----:B------:R-:W-:Y:S01]  /*6f20*/  USEL UR7, UR57, UR7, !UP1 ;  /* 0x0000000739077287 */ /* 0x000fe2000c800000 */
[----:B------:R-:W-:Y:S01]  /*6f30*/  UMOV UR5, UR9 ;  /* 0x0000000900057c82 */ /* 0x000fe20008000000 */
[----:B------:R-:W-:Y:S02]  /*6f40*/  UIMAD.WIDE.U32 UR8, UR4, UR40, URZ ;  /* 0x00000028040872a5 */ /* 0x000fe4000f8e00ff */
[----:B------:R-:W-:Y:S03]  /*6f50*/  USHF.R.U32.HI UR6, URZ, UR12, UR5 ;  /* 0x0000000cff067299 */ /* 0x000fe60008011605 */
[----:B------:R-:W-:Y:S01]  /*6f60*/  UMOV UR5, UR11 ;  /* 0x0000000b00057c82 */ /* 0x000fe20008000000 */
[----:B------:R-:W-:Y:S02]  /*6f70*/  UIMAD.WIDE.U32 UR10, UR7, UR40, URZ ;  /* 0x00000028070a72a5 */ /* 0x000fe4000f8e00ff */
[----:B------:R-:W-:Y:S02]  /*6f80*/  USHF.R.U32.HI UR12, URZ, UR53, UR5 ;  /* 0x00000035ff0c7299 */ /* 0x000fe40008011605 */
[----:B------:R-:W-:Y:S01]  /*6f90*/  USEL UR6, UR37, UR6, !UP0 ;  /* 0x0000000625067287 */ /* 0x000fe2000c000000 */
[----:B------:R-:W-:Y:S02]  /*6fa0*/  UMOV UR5, UR9 ;  /* 0x0000000900057c82 */ /* 0x000fe40008000000 */
[----:B------:R-:W-:Y:S01]  /*6fb0*/  UMOV UR10, UR11 ;  /* 0x0000000b000a7c82 */ /* 0x000fe20008000000 */
[----:B------:R-:W-:Y:S02]  /*6fc0*/  @UP2 USHF.R.U32.HI UR4, URZ, UR41, UR5 ;  /* 0x00000029ff042299 */ /* 0x000fe40008011605 */
[----:B------:R-:W-:Y:S02]  /*6fd0*/  @UP2 USHF.R.U32.HI UR7, URZ, UR41, UR10 ;  /* 0x00000029ff072299 */ /* 0x000fe4000801160a */
[----:B------:R-:W-:Y:S02]  /*6fe0*/  UIMAD UR4, UR45, UR4, URZ ;  /* 0x000000042d0472a4 */ /* 0x000fe4000f8e02ff */
        /* <DEDUP_REMOVED lines=8> */
[----:B------:R-:W-:Y:S02]  /*7070*/  USEL UR11, UR6, UR4, !UP2 ;  /* 0x00000004060b7287 */ /* 0x000fe4000d000000 */
[----:B------:R-:W-:Y:S02]  /*7080*/  UIADD3 UR8, UPT, UPT, -UR5, URZ, URZ ;  /* 0x000000ff05087290 */ /* 0x000fe4000fffe1ff */
[----:B------:R-:W-:Y:S01]  /*7090*/  UIADD3 UR10, UPT, UPT, -UR11, URZ, URZ ;  /* 0x000000ff0b0a7290 */ /* 0x000fe2000fffe1ff */
[----:B------:R-:W-:Y:S01]  /*70a0*/  @!UP0 UMOV UR4, UR9 ;  /* 0x0000000900048c82 */ /* 0x000fe20008000000 */
[----:B------:R-:W-:Y:S02]  /*70b0*/  UIADD3 UR9, UPT, UPT, -UR6, URZ, URZ ;  /* 0x000000ff06097290 */ /* 0x000fe4000fffe1ff */
[----:B------:R-:W-:Y:S02]  /*70c0*/  @!UP0 USHF.R.U32.HI UR4, URZ, UR41, UR4 ;  /* 0x00000029ff048299 */ /* 0x000fe40008011604 */
[----:B------:R-:W-:Y:S02]  /*70d0*/  UIMAD UR10, UR45, UR10, UR6 ;  /* 0x0000000a2d0a72a4 */ /* 0x000fe4000f8e0206 */
[----:B------:R-:W-:Y:S04]  /*70e0*/  @!UP0 USEL UR4, UR5, UR4, !UP2 ;  /* 0x0000000405048287 */ /* 0x000fe8000d000000 */
[----:B------:R-:W-:Y:S02]  /*70f0*/  @!UP0 UIMAD UR10, UR7, UR10, UR4 ;  /* 0x0000000a070a82a4 */ /* 0x000fe4000f8e0204 */
[----:B------:R-:W-:Y:S02]  /*7100*/  @!UP0 UIADD3 UR11, UPT, UPT, UR11, -UR4, URZ ;  /* 0x800000040b0b8290 */ /* 0x000fe4000fffe0ff */
[----:B------:R-:W-:Y:S02]  /*7110*/  UIMAD UR7, UR42, UR8, UR38 ;  /* 0x000000082a0772a4 */ /* 0x000fe4000f8e0226 */
[----:B------:R-:W-:Y:S02]  /*7120*/  @!UP0 UIMAD UR6, UR11, UR45, UR5 ;  /* 0x0000002d0b0682a4 */ /* 0x000fe4000f8e0205 */
[----:B------:R-:W-:Y:S01]  /*7130*/  UIMAD UR4, UR54, UR9, UR37 ;  /* 0x00000009360472a4 */ /* 0x000fe2000f8e0225 */
[----:B------:R-:W-:Y:S02]  /*7140*/  @!UP0 UMOV UR5, UR10 ;  /* 0x0000000a00058c82 */ /* 0x000fe40008000000 */
[----:B------:R-:W-:Y:S02]  /*7150*/  UIMAD UR38, UR5, UR42, UR7 ;  /* 0x0000002a052672a4 */ /* 0x000fe4000f8e0207 */
[----:B------:R-:W-:Y:S11]  /*7160*/  UIMAD UR37, UR6, UR54, UR4 ;  /* 0x00000036062572a4 */ /* 0x000ff6000f8e0204 */
[----:B------:R-:W-:Y:S01]  /*7170*/  @!UPT UIADD3 URZ, UPT, UPT, URZ, URZ, URZ ;  /* 0x000000fffffff290 */ /* 0x000fe2000fffe0ff */
.L_x_132:
[----:B------:R-:W-:Y:S01]  /*7180*/  UISETP.NE.AND UP0, UPT, UR39, 0x1, UPT ;  /* 0x000000012700788c */ /* 0x000fe2000bf05270 */
[----:B------:R-:W-:Y:S01]  /*7190*/  IADD3 R91, PT, PT, R91, 0x1, RZ ;  /* 0x000000015b5b7810 */ /* 0x000fe20007ffe0ff */
[----:B------:R-:W-:Y:S02]  /*71a0*/  UIADD3 UR11, UPT, UPT, UR43, 0x400, URZ ;  /* 0x000004002b0b7890 */ /* 0x000fe4000fffe0ff */
[----:B------:R-:W-:Y:S02]  /*71b0*/  USHF.L.U32 UR50, UR20, 0x6, URZ ;  /* 0x0000000614327899 */ /* 0x000fe400080006ff */
[----:B------:R-:W-:Y:S05]  /*71c0*/  USHF.L.U32 UR49, UR32, 0x8, URZ ;  /* 0x0000000820317899 */ /* 0x000fea00080006ff */
[----:B------:R-:W2:Y:S01]  /*71d0*/  @!UP0 LDCU.128 UR12, c[0x0][0xb10] ;  /* 0x00016200ff0c87ac */ /* 0x000ea20008000c00 */
[----:B------:R-:W3:Y:S01]  /*71e0*/  @!UP0 LDCU UR5, c[0x0][0xb0c] ;  /* 0x00016180ff0587ac */ /* 0x000ee20008000800 */
[----:B------:R-:W4:Y:S01]  /*71f0*/  @!UP0 LDCU UR10, c[0x0][0xb20] ;  /* 0x00016400ff0a87ac */ /* 0x000f220008000800 */
[----:B--2---:R-:W-:Y:S02]  /*7200*/  UIMAD.WIDE.U32 UR8, UR38, UR12, URZ ;  /* 0x0000000c260872a5 */ /* 0x004fe4000f8e00ff */
[----:B------:R-:W-:Y:S02]  /*7210*/  UIMAD.WIDE.U32 UR6, UR37, UR15, URZ ;  /* 0x0000000f250672a5 */ /* 0x000fe4000f8e00ff */
[----:B------:R-:W-:Y:S03]  /*7220*/  @!UP0 UISETP.NE.AND UP1, UPT, UR14, 0x1, UPT ;  /* 0x000000010e00888c */ /* 0x000fe6000bf25270 */
[----:B------:R-:W-:Y:S01]  /*7230*/  @!UP0 UMOV UR4, UR9 ;  /* 0x0000000900048c82 */ /* 0x000fe20008000000 */
[----:B---3--:R-:W-:Y:S02]  /*7240*/  @!UP0 UISETP.NE.AND UP2, UPT, UR5, 0x1, UPT ;  /* 0x000000010500888c */ /* 0x008fe4000bf45270 */
[----:B------:R-:W-:Y:S01]  /*7250*/  @!UP0 USHF.R.U32.HI UR4, URZ, UR13, UR4 ;  /* 0x0000000dff048299 */ /* 0x000fe20008011604 */
[----:B------:R-:W-:Y:S02]  /*7260*/  @!UP0 UMOV UR6, UR7 ;  /* 0x0000000700068c82 */ /* 0x000fe40008000000 */
[----:B----4-:R-:W-:Y:S02]  /*7270*/  @!UP0 USHF.R.U32.HI UR6, URZ, UR10, UR6 ;  /* 0x0000000aff068299 */ /* 0x010fe40008011606 */
[----:B------:R-:W-:Y:S02]  /*7280*/  @!UP0 USEL UR7, UR38, UR4, !UP2 ;  /* 0x0000000426078287 */ /* 0x000fe4000d000000 */
[----:B------:R-:W-:Y:S04]  /*7290*/  @!UP0 USEL UR6, UR37, UR6, !UP1 ;  /* 0x0000000625068287 */ /* 0x000fe8000c800000 */
[----:B------:R-:W-:Y:S02]  /*72a0*/  @!UP0 UIADD3 UR4, UPT, UPT, -UR7, UR6, URZ ;  /* 0x0000000607048290 */ /* 0x000fe4000fffe1ff */
[----:B------:R-:W-:Y:S02]  /*72b0*/  @!UP0 UIADD3 UR6, UPT, UPT, UR7, -UR6, URZ ;  /* 0x8000000607068290 */ /* 0x000fe4000fffe0ff */
[----:B------:R-:W-:Y:S02]  /*72c0*/  @!UP0 UIMAD UR38, UR4, UR5, UR38 ;  /* 0x00000005042682a4 */ /* 0x000fe4000f8e0226 */
[----:B------:R-:W-:Y:S02]  /*72d0*/  @!UP0 UIMAD UR37, UR6, UR14, UR37 ;  /* 0x0000000e062582a4 */ /* 0x000fe4000f8e0225 */
[----:B------:R-:W-:Y:S09]  /*72e0*/  ULOP3.LUT UP0, URZ, UR11, 0x90, URZ, 0xc0, !UPT ;  /* 0x000000900bff7892 */ /* 0x000ff2000f80c0ff */
[----:B------:R-:W-:Y:S05]  /*72f0*/  BRA.U !UP0, `(.L_x_133) ;  /* 0x0000000108407547 */ /* 0x000fea000b800000 */
[----:B------:R-:W2:Y:S01]  /*7300*/  LDCU.64 UR8, c[0x4][0x88] ;  /* 0x01001100ff0877ac */ /* 0x000ea20008000a00 */
[----:B------:R-:W-:Y:S01]  /*7310*/  MOV R3, 0x0 ;  /* 0x0000000000037802 */ /* 0x000fe20000000f00 */
[----:B------:R-:W-:Y:S02]  /*7320*/  HFMA2 R12, -RZ, RZ, 0, 5.9604644775390625e-08 ;  /* 0x00000001ff0c7431 */ /* 0x000fe400000001ff */
[----:B------:R-:W-:Y:S02]  /*7330*/  IMAD.MOV.U32 R8, RZ, RZ, 0x70 ;  /* 0x00000070ff087424 */ /* 0x000fe400078e00ff */
[----:B------:R-:W-:Y:S01]  /*7340*/  IMAD.MOV.U32 R13, RZ, RZ, RZ ;  /* 0x000000ffff0d7224 */ /* 0x000fe200078e00ff */
[----:B------:R-:W3:Y:S01]  /*7350*/  LDCU.64 UR6, c[0x4][0x90] ;  /* 0x01001200ff0677ac */ /* 0x000ee20008000a00 */
[----:B------:R-:W4:Y:S01]  /*7360*/  LDC.64 R2, c[0x4][R3] ;  /* 0x0100000003027b82 */ /* 0x000f220000000a00 */
[----:B------:R-:W1:Y:S01]  /*7370*/  LDCU.64 UR4, c[0x4][0x8] ;  /* 0x01000100ff0477ac */ /* 0x000e620008000a00 */
[----:B--2---:R-:W-:Y:S01]  /*7380*/  MOV R5, UR9 ;  /* 0x0000000900057c02 */ /* 0x004fe20008000f00 */
[----:B------:R-:W-:Y:S01]  /*7390*/  IMAD.U32 R4, RZ, RZ, UR8 ;  /* 0x00000008ff047e24 */ /* 0x000fe2000f8e00ff */
[----:B---3--:R-:W-:Y:S01]  /*73a0*/  MOV R7, UR7 ;  /* 0x0000000700077c02 */ /* 0x008fe20008000f00 */
[----:B------:R-:W-:Y:S01]  /*73b0*/  IMAD.U32 R6, RZ, RZ, UR6 ;  /* 0x00000006ff067e24 */ /* 0x000fe2000f8e00ff */
[----:B-1----:R-:W-:Y:S01]  /*73c0*/  MOV R11, UR5 ;  /* 0x00000005000b7c02 */ /* 0x002fe20008000f00 */
[----:B------:R-:W-:Y:S02]  /*73d0*/  IMAD.U32 R10, RZ, RZ, UR4 ;  /* 0x00000004ff0a7e24 */ /* 0x000fe4000f8e00ff */
[----:B------:R-:W-:Y:S07]  /*73e0*/  LEPC R20, `(.L_x_133) ;  /* 0x000000001014794e */ /* 0x000fee0000000000 */
[----:B----45:R-:W-:Y:S05]  /*73f0*/  CALL.ABS.NOINC R2 ;  /* 0x0000000002007343 */ /* 0x030fea0003c00000 */
.L_x_133:
[----:B------:R-:W-:Y:S01]  /*7400*/  LOP3.LUT P0, RZ, R96, 0x90, RZ, 0xc0, !PT ;  /* 0x0000009060ff7812 */ /* 0x000fe2000780c0ff */
[----:B------:R-:W-:Y:S11]  /*7410*/  BSSY.RECONVERGENT B6, `(.L_x_134) ;  /* 0x0000013000067945 */ /* 0x000ff60003800200 */
[----:B------:R-:W-:Y:S01]  /*7420*/  @!UPT UIADD3 URZ, UPT, UPT, URZ, URZ, URZ ;  /* 0x000000fffffff290 */ /* 0x000fe2000fffe0ff */
[----:B------:R-:W-:Y:S05]  /*7430*/  @!P0 BRA `(.L_x_135) ;  /* 0x0000000000408947 */ /* 0x000fea0003800000 */
        /* <DEDUP_REMOVED lines=16> */
.L_x_135:
[----:B------:R-:W-:Y:S05]  /*7540*/  BSYNC.RECONVERGENT B6 ;  /* 0x0000000000067941 */ /* 0x000fea0003800200 */
.L_x_134:
[----:B------:R-:W-:Y:S01]  /*7550*/  R2UR UR4, R89 ;  /* 0x00000000590472ca */ /* 0x000fe200000e0000 */
[----:B------:R-:W-:Y:S01]  /*7560*/  UISETP.NE.U32.AND UP0, UPT, UR60, URZ, UPT ;  /* 0x000000ff3c00728c */ /* 0x000fe2000bf05070 */
[----:B------:R-:W-:Y:S02]  /*7570*/  ISETP.NE.U32.AND P4, PT, R82, RZ, PT ;  /* 0x000000ff5200720c */ /* 0x000fe40003f85070 */
[----:B------:R-:W-:Y:S01]  /*7580*/  ISETP.NE.U32.AND P2, PT, RZ, UR46, PT ;  /* 0x0000002eff007c0c */ /* 0x000fe2000bf45070 */
[----:B------:R-:W-:Y:S01]  /*7590*/  UISETP.NE.AND.EX UP1, UPT, UR61, URZ, UPT, UP0 ;  /* 0x000000ff3d00728c */ /* 0x000fe2000bf25300 */
[----:B------:R-:W-:Y:S01]  /*75a0*/  ISETP.NE.AND.EX P4, PT, R83, RZ, PT, P4 ;  /* 0x000000ff5300720c */ /* 0x000fe20003f85340 */
[----:B------:R-:W-:Y:S01]  /*75b0*/  UPLOP3.LUT UP0, UPT, UPT, UPT, UPT, 0x40, 0x4 ;  /* 0x000000000004789c */ /* 0x000fe20003f0e870 */
[----:B------:R-:W-:Y:S05]  /*75c0*/  ISETP.NE.AND.EX P2, PT, RZ, UR47, PT, P2 ;  /* 0x0000002fff007c0c */ /* 0x000fea000bf45320 */
[----:B------:R-:W-:Y:S06]  /*75d0*/  UISETP.NE.AND UP2, UPT, UR4, URZ, UPT ;  /* 0x000000ff0400728c */ /* 0x000fec000bf45270 */
[----:B------:R-:W-:Y:S05]  /*75e0*/  PLOP3.LUT P1, PT, PT, PT, UP2, 0x80, 0x8 ;  /* 0x000000000008781c */ /* 0x000fea0003f2f028 */
[----:B------:R-:W-:Y:S06]  /*75f0*/  @UP2 UPLOP3.LUT UP0, UPT, UPT, UPT, UP1, 0x80, 0x8 ;  /* 0x000000000008289c */ /* 0x000fec0003f0f010 */
[----:B------:R-:W-:Y:S01]  /*7600*/  PLOP3.LUT P0, PT, PT, PT, UP0, 0x80, 0x8 ;  /* 0x000000000008781c */ /* 0x000fe20003f0f008 */
[----:B------:R-:W-:Y:S01]  /*7610*/  @!UPT UIADD3 URZ, UPT, UPT, URZ, URZ, URZ ;  /* 0x000000fffffff290 */ /* 0x000fe2000fffe0ff */
[----:B------:R-:W-:Y:S11]  /*7620*/  BRA.U !UP1, `(.L_x_136) ;  /* 0x00000001093c7547 */ /* 0x000ff6000b800000 */
[----:B------:R-:W-:Y:S01]  /*7630*/  UISETP.NE.U32.AND UP0, UPT, UR46, URZ, UPT ;  /* 0x000000ff2e00728c */ /* 0x000fe2000bf05070 */
[----:B-1----:R-:W-:Y:S01]  /*7640*/  HFMA2 R0, -RZ, RZ, 0, 5.9604644775390625e-08 ;  /* 0x00000001ff007431 */ /* 0x002fe200000001ff */
[----:B------:R-:W1:Y:S01]  /*7650*/  LDCU.64 UR8, c[0x0][0x358] ;  /* 0x00006b00ff0877ac */ /* 0x000e620008000a00 */
[----:B------:R-:W-:Y:S01]  /*7660*/  IMAD.MOV.U32 R86, RZ, RZ, 0x1 ;  /* 0x00000001ff567424 */ /* 0x000fe200078e00ff */
[----:B------:R-:W-:Y:S06]  /*7670*/  UISETP.NE.AND.EX UP0, UPT, UR47, URZ, UPT, UP0 ;  /* 0x000000ff2f00728c */ /* 0x000fec000bf05300 */
[----:B------:R-:W-:Y:S05]  /*7680*/  PLOP3.LUT P3, PT, PT, PT, UP0, 0x80, 0x8 ;  /* 0x000000000008781c */ /* 0x000fea0003f6f008 */
[----:B------:R-:W2:Y:S01]  /*7690*/  @UP0 LDCU.64 UR4, c[0x0][0x888] ;  /* 0x00011100ff0407ac */ /* 0x000ea20008000a00 */
[----:B------:R-:W-:Y:S07]  /*76a0*/  @UP0 UIMAD UR6, UR36, UR60, URZ ;  /* 0x0000003c240602a4 */ /* 0x000fee000f8e02ff */
[----:B------:R-:W-:Y:S01]  /*76b0*/  @!P3 PRMT R86, R0, 0x7610, R86 ;  /* 0x000076100056b816 */ /* 0x000fe20000000056 */
[----:B--2---:R-:W-:Y:S06]  /*76c0*/  @UP0 UIMAD.WIDE UR4, UR6, 0x4, UR4 ;  /* 0x00000004060408a5 */ /* 0x004fec000f8e0204 */
[----:B------:R-:W-:Y:S01]  /*76d0*/  IMAD.U32 R2, RZ, RZ, UR4 ;  /* 0x00000004ff027e24 */ /* 0x000fe2000f8e00ff */
[----:B------:R-:W-:Y:S04]  /*76e0*/  MOV R3, UR5 ;  /* 0x0000000500037c02 */ /* 0x000fe80008000f00 */
[----:B------:R-:W2:Y:S01]  /*76f0*/  @!UP0 LDCU UR4, c[0x0][0x880] ;  /* 0x00011000ff0487ac */ /* 0x000ea20008000800 */
[----:B-1---5:R3:W5:Y:S02]  /*7700*/  @P3 LDG.E R41, desc[UR8][R2.64] ;  /* 0x0000000802293981 */ /* 0x022764000c1e1900 */
[----:B--23--:R-:W-:Y:S02]  /*7710*/  @!P3 IMAD.U32 R41, RZ, RZ, UR4 ;  /* 0x00000004ff29be24 */ /* 0x00cfe4000f8e00ff */
.L_x_136:
[----:B------:R-:W-:Y:S05]  /*7720*/  @!P4 BRA `(.L_x_137) ;  /* 0x000000000024c947 */ /* 0x000fea0003800000 */
[----:B------:R-:W-:Y:S01]  /*7730*/  ISETP.NE.U32.AND P3, PT, R80, RZ, PT ;  /* 0x000000ff5000720c */ /* 0x000fe20003f65070 */
[----:B------:R-:W2:Y:S03]  /*7740*/  LDCU.64 UR4, c[0x0][0x358] ;  /* 0x00006b00ff0477ac */ /* 0x000ea60008000a00 */
[----:B------:R-:W-:Y:S11]  /*7750*/  ISETP.NE.AND.EX P3, PT, R81, RZ, PT, P3 ;  /* 0x000000ff5100720c */ /* 0x000ff60003f65330 */
[----:B------:R-:W-:Y:S02]  /*7760*/  @!UPT UIADD3 URZ, UPT, UPT, URZ, URZ, URZ ;  /* 0x000000fffffff290 */ /* 0x000fe4000fffe0ff */
[----:B------:R-:W3:Y:S01]  /*7770*/  @P3 LDC.64 R2, c[0x0][0x8a8] ;  /* 0x00022a00ff023b82 */ /* 0x000ee20000000a00 */
[----:B-1----:R-:W-:Y:S04]  /*7780*/  @P3 IMAD R0, R82, UR36, RZ ;  /* 0x0000002452003c24 */ /* 0x002fe8000f8e02ff */
[----:B---3--:R-:W-:Y:S05]  /*7790*/  @P3 IMAD.WIDE R2, R0, 0x4, R2 ;  /* 0x0000000400023825 */ /* 0x008fea00078e0202 */
[----:B--2--5:R2:W5:Y:S02]  /*77a0*/  @P3 LDG.E R38, desc[UR4][R2.64] ;  /* 0x0000000402263981 */ /* 0x024564000c1e1900 */
[----:B--2---:R-:W3:Y:S02]  /*77b0*/  @!P3 LDC R38, c[0x0][0x8a0] ;  /* 0x00022800ff26bb82 */ /* 0x004ee40000000800 */
.L_x_137:
[----:B-----5:R-:W-:Y:S01]  /*77c0*/  FSETP.NEU.AND P4, PT, R41, RZ, PT ;  /* 0x000000ff2900720b */ /* 0x020fe20003f8d000 */
[----:B------:R-:W-:Y:S01]  /*77d0*/  BSSY B1, `(.L_x_138) ;  /* 0x0000041000017945 */ /* 0x000fe20003800000 */
[----:B------:R-:W-:Y:S01]  /*77e0*/  SEL R3, RZ, 0xffffffff, P2 ;  /* 0xffffffffff037807 */ /* 0x000fe20001000000 */
[----:B------:R-:W-:Y:S01]  /*77f0*/  IMAD.MOV.U32 R71, RZ, RZ, 0x1 ;  /* 0x00000001ff477424 */ /* 0x000fe200078e00ff */
[----:B------:R-:W-:Y:S01]  /*7800*/  LOP3.LUT P3, RZ, R86, 0xff, RZ, 0xc0, !PT ;  /* 0x000000ff56ff7812 */ /* 0x000fe2000786c0ff */
[C---:B------:R-:W-:Y:S01]  /*7810*/  IMAD R39, R36.reuse, 0x80, R37 ;  /* 0x0000008024277824 */ /* 0x040fe200078e0225 */
[----:B-1----:R-:W-:Y:S02]  /*7820*/  @P1 SEL R0, RZ, 0xffffffff, P4 ;  /* 0xffffffffff001807 */ /* 0x002fe40002000000 */
[----:B------:R-:W-:Y:S02]  /*7830*/  CS2R R78, SRZ ;  /* 0x00000000004e7805 */ /* 0x000fe4000001ff00 */
[----:B------:R-:W-:Y:S02]  /*7840*/  LEA R5, R93, UR43, 0x3 ;  /* 0x0000002b5d057c11 */ /* 0x000fe4000f8e18ff */
[----:B------:R-:W-:Y:S02]  /*7850*/  CS2R R76, SRZ ;  /* 0x00000000004c7805 */ /* 0x000fe4000001ff00 */
[----:B------:R-:W-:Y:S02]  /*7860*/  @P0 SEL R0, R3, R0, !P3 ;  /* 0x0000000003000207 */ /* 0x000fe40005800000 */
[----:B------:R-:W-:Y:S02]  /*7870*/  CS2R R74, SRZ ;  /* 0x00000000004a7805 */ /* 0x000fe4000001ff00 */
[----:B------:R-:W-:Y:S02]  /*7880*/  LEA R90, R36, UR43, 0x3 ;  /* 0x0000002b245a7c11 */ /* 0x000fe4000f8e18ff */
[----:B------:R-:W-:Y:S02]  /*7890*/  CS2R R72, SRZ ;  /* 0x0000000000487805 */ /* 0x000fe4000001ff00 */
[----:B------:R-:W-:Y:S02]  /*78a0*/  @P1 LOP3.LUT R0, R0, 0x1, RZ, 0xc0, !PT ;  /* 0x0000000100001812 */ /* 0x000fe400078ec0ff */
[----:B------:R-:W-:Y:S02]  /*78b0*/  SHF.L.U32 R7, R95, 0x1f, RZ ;  /* 0x0000001f5f077819 */ /* 0x000fe400000006ff */
[----:B------:R-:W-:Y:S02]  /*78c0*/  ISETP.NE.U32.OR P6, PT, R0, 0x1, !P1 ;  /* 0x000000010000780c */ /* 0x000fe40004fc5470 */
[----:B------:R-:W-:Y:S02]  /*78d0*/  PLOP3.LUT P2, PT, PT, PT, UP1, 0x80, 0x8 ;  /* 0x000000000008781c */ /* 0x000fe40003f4f018 */
[----:B------:R-:W-:Y:S02]  /*78e0*/  SEL R0, RZ, 0xffffffff, P4 ;  /* 0xffffffffff007807 */ /* 0x000fe40002000000 */
[----:B------:R-:W-:Y:S07]  /*78f0*/  P2R R102, PR, RZ, 0x40 ;  /* 0x00000040ff667803 */ /* 0x000fee0000000000 */
[----:B------:R-:W-:Y:S02]  /*7900*/  @P6 SHF.L.U32 R2, R92, 0x1f, RZ ;  /* 0x0000001f5c026819 */ /* 0x000fe400000006ff */
[----:B------:R-:W-:Y:S02]  /*7910*/  @P2 SEL R0, R3, R0, !P3 ;  /* 0x0000000003002207 */ /* 0x000fe40005800000 */
[----:B------:R-:W1:Y:S02]  /*7920*/  @P6 SYNCS.PHASECHK.TRANS64.TRYWAIT P1, [R5+URZ+0x210], R2 ;  /* 0x00021002050065a7 */ /* 0x000e6400080211ff */
[----:B------:R-:W-:Y:S04]  /*7930*/  LOP3.LUT R0, R0, 0x1, RZ, 0xc0, !PT ;  /* 0x0000000100007812 */ /* 0x000fe800078ec0ff */
[----:B------:R-:W-:Y:S04]  /*7940*/  ISETP.NE.U32.AND P5, PT, R0, 0x1, PT ;  /* 0x000000010000780c */ /* 0x000fe80003fa5070 */
[----:B------:R-:W-:Y:S01]  /*7950*/  P2R R100, PR, RZ, 0x20 ;  /* 0x00000020ff647803 */ /* 0x000fe20000000000 */
[----:B------:R2:W4:Y:S01]  /*7960*/  SYNCS.PHASECHK.TRANS64.TRYWAIT P0, [R90+URZ+0x280], R7 ;  /* 0x000280075a0075a7 */ /* 0x00052200080011ff */
[----:B-1----:R-:W-:Y:S01]  /*7970*/  @P6 SEL R71, RZ, 0x1, !P1 ;  /* 0x00000001ff476807 */ /* 0x002fe20004800000 */
[----:B--2---:R-:W-:Y:S06]  /*7980*/  @!P6 BRA `(.L_x_139) ;  /* 0x000000000094e947 */ /* 0x004fec0003800000 */
[----:B------:R-:W-:Y:S01]  /*7990*/  @P5 IMAD R4, R93, 0x1000, R84 ;  /* 0x000010005d045824 */ /* 0x000fe200078e0254 */
[----:B------:R-:W-:Y:S01]  /*79a0*/  LOP3.LUT P6, RZ, R85, 0x80, RZ, 0xc0, !PT ;  /* 0x0000008055ff7812 */ /* 0x000fe200078cc0ff */
[----:B------:R-:W1:Y:S01]  /*79b0*/  S2R R0, SR_CgaCtaId ;  /* 0x0000000000007919 */ /* 0x000e620000008800 */
[----:B------:R-:W-:Y:S01]  /*79c0*/  ISETP.NE.AND P2, PT, R71, RZ, PT ;  /* 0x000000ff4700720c */ /* 0x000fe20003f45270 */
[----:B------:R-:W-:Y:S01]  /*79d0*/  @P5 VIADD R3, R4, UR43 ;  /* 0x0000002b04035c36 */ /* 0x000fe20008000000 */
[----:B------:R-:W-:Y:S01]  /*79e0*/  PLOP3.LUT P1, PT, PT, PT, PT, 0x8, 0x80 ;  /* 0x000000000080781c */ /* 0x000fe20003f2e170 */
[----:B------:R-:W-:Y:S01]  /*79f0*/  BSSY B0, `(.L_x_140) ;  /* 0x000000d000007945 */ /* 0x000fe20003800000 */
[----:B------:R-:W-:Y:S01]  /*7a00*/  @P5 PLOP3.LUT P1, PT, P6, PT, PT, 0x80, 0x8 ;  /* 0x000000000008581c */ /* 0x000fe2000372f070 */
[C---:B------:R-:W-:Y:S01]  /*7a10*/  @P5 VIADD R2, R3.reuse, 0x400 ;  /* 0x0000040003025836 */ /* 0x040fe20000000000 */
[----:B------:R-:W-:Y:S01]  /*7a20*/  CS2R R74, SRZ ;  /* 0x00000000004a7805 */ /* 0x000fe2000001ff00 */
[----:B------:R-:W-:Y:S01]  /*7a30*/  @P5 VIADD R3, R3, 0x410 ;  /* 0x0000041003035836 */ /* 0x000fe20000000000 */
[----:B------:R-:W-:Y:S02]  /*7a40*/  CS2R R72, SRZ ;  /* 0x0000000000487805 */ /* 0x000fe4000001ff00 */
[----:B------:R-:W-:Y:S02]  /*7a50*/  CS2R R78, SRZ ;  /* 0x00000000004e7805 */ /* 0x000fe4000001ff00 */
[----:B------:R-:W-:Y:S05]  /*7a60*/  CS2R R76, SRZ ;  /* 0x00000000004c7805 */ /* 0x000fea000001ff00 */
[----:B------:R-:W-:Y:S01]  /*7a70*/  @P1 VIADD R3, R2, 0xfffffff0 ;  /* 0xfffffff002031836 */ /* 0x000fe20000000000 */
[----:B------:R-:W-:Y:S06]  /*7a80*/  @P2 BRA `(.L_x_141) ;  /* 0x00000000000c2947 */ /* 0x000fec0003800000 */
[----:B------:R-:W-:Y:S04]  /*7a90*/  SHF.L.U32 R2, R92, 0x1f, RZ ;  /* 0x0000001f5c027819 */ /* 0x000fe800000006ff */
[----:B------:R-:W2:Y:S02]  /*7aa0*/  SYNCS.PHASECHK.TRANS64.TRYWAIT P1, [R5+URZ+0x210], R2 ;  /* 0x00021002050075a7 */ /* 0x000ea400080211ff */
[----:B--2---:R-:W-:Y:S05]  /*7ab0*/  @!P1 BRA `(.L_x_142) ;  /* 0x0000004c00489947 */ /* 0x004fea0003800000 */
.L_x_141:
[----:B------:R-:W-:Y:S05]  /*7ac0*/  BSYNC B0 ;  /* 0x0000000000007941 */ /* 0x000fea0003800000 */
.L_x_140:
[----:B------:R-:W-:Y:S01]  /*7ad0*/  ISETP.NE.AND P1, PT, R100, RZ, PT ;  /* 0x000000ff6400720c */ /* 0x000fe20003f25270 */
[----:B--2---:R-:W-:Y:S02]  /*7ae0*/  VIADD R5, R5, 0x230 ;  /* 0x0000023005057836 */ /* 0x004fe40000000000 */
[----:B------:R-:W-:Y:S03]  /*7af0*/  VIADD R93, R93, 0x1 ;  /* 0x000000015d5d7836 */ /* 0x000fe60000000000 */
[----:B-1----:R-:W-:Y:S07]  /*7b00*/  PRMT R0, R0, 0x654, R5 ;  /* 0x0000065400007816 */ /* 0x002fee0000000005 */
[----:B------:R1:W2:Y:S04]  /*7b10*/  @P1 LDS.128 R72, [R4+UR43+0x400] ;  /* 0x0004002b04481984 */ /* 0x0002a80008000c00 */
[----:B------:R1:W1:Y:S01]  /*7b20*/  @P1 LDS.128 R76, [R3] ;  /* 0x00000000034c1984 */ /* 0x0002620000000c00 */
[C---:B------:R-:W-:Y:S01]  /*7b30*/  ISETP.NE.AND P1, PT, R93.reuse, 0x4, PT ;  /* 0x000000045d00780c */ /* 0x040fe20003f25270 */
[----:B------:R-:W-:Y:S01]  /*7b40*/  @!PT LDS RZ, [RZ] ;  /* 0x00000000fffff984 */ /* 0x000fe20000000800 */
[----:B------:R-:W-:Y:S01]  /*7b50*/  @!PT LDS RZ, [RZ] ;  /* 0x00000000fffff984 */ /* 0x000fe20000000800 */
[----:B------:R-:W-:Y:S01]  /*7b60*/  @!PT LDS RZ, [RZ] ;  /* 0x00000000fffff984 */ /* 0x000fe20000000800 */
[----:B------:R-:W-:Y:S01]  /*7b70*/  @!PT LDS RZ, [RZ] ;  /* 0x00000000fffff984 */ /* 0x000fe20000000800 */
[----:B------:R5:W-:Y:S06]  /*7b80*/  MEMBAR.ALL.CTA ;  /* 0x0000000000007992 */ /* 0x000bec0000008000 */
[----:B-----5:R-:W5:Y:S01]  /*7b90*/  FENCE.VIEW.ASYNC.S ;  /* 0x00000000000073c6 */ /* 0x020f620000000000 */
[----:B------:R-:W-:Y:S02]  /*7ba0*/  SEL R5, RZ, 0x1, P1 ;  /* 0x00000001ff057807 */ /* 0x000fe40000800000 */
[----:B------:R-:W-:Y:S02]  /*7bb0*/  SEL R93, R93, RZ, P1 ;  /* 0x000000ff5d5d7207 */ /* 0x000fe40000800000 */
[----:B------:R-:W-:Y:S01]  /*7bc0*/  LOP3.LUT R92, R92, R5, RZ, 0x3c, !PT ;  /* 0x000000055c5c7212 */ /* 0x000fe200078e3cff */
[----:B-----5:R1:W-:Y:S06]  /*7bd0*/  SYNCS.ARRIVE.TRANS64.RED.A1T0 RZ, [R0+URZ], RZ ;  /* 0x000000ff00ff79a7 */ /* 0x0203ec00081004ff */
.L_x_139:
[----:B------:R-:W-:Y:S05]  /*7be0*/  BSYNC B1 ;  /* 0x0000000000017941 */ /* 0x000fea0003800000 */
.L_x_138:
[----:B-1----:R-:W-:Y:S04]  /*7bf0*/  SHF.R.U32.HI R0, RZ, 0x15, R39 ;  /* 0x00000015ff007819 */ /* 0x002fe80000011627 */
[----:B------:R-:W-:Y:S01]  /*7c00*/  LOP3.LUT P1, RZ, R0, 0x3, R87, 0x48, !PT ;  /* 0x0000000300ff7812 */ /* 0x000fe20007824857 */
[----:B------:R-:W-:Y:S01]  /*7c10*/  @!UPT UIADD3 URZ, UPT, UPT, URZ, URZ, URZ ;  /* 0x000000fffffff290 */ /* 0x000fe2000fffe0ff */
[----:B----4-:R-:W-:Y:S11]  /*7c20*/  @P0 BRA `(.L_x_143) ;  /* 0x0000000000080947 */ /* 0x010ff60003800000 */
[----:B------:R-:W1:Y:S02]  /*7c30*/  SYNCS.PHASECHK.TRANS64.TRYWAIT P0, [R90+URZ+0x280], R7 ;  /* 0x000280075a0075a7 */ /* 0x000e6400080011ff */
[----:B-1----:R-:W-:Y:S05]  /*7c40*/  @!P0 BRA `(.L_x_144) ;  /* 0x0000004800f88947 */ /* 0x002fea0003800000 */
.L_x_143:
[----:B------:R-:W-:Y:S05]  /*7c50*/  @!P1 BRA `(.L_x_145) ;  /* 0x0000000000409947 */ /* 0x000fea0003800000 */
[----:B------:R-:W4:Y:S01]  /*7c60*/  LDCU.64 UR8, c[0x4][0x78] ;  /* 0x01000f00ff0877ac */ /* 0x000f220008000a00 */
[----:B------:R-:W-:Y:S01]  /*7c70*/  MOV R3, 0x0 ;  /* 0x0000000000037802 */ /* 0x000fe20000000f00 */
[----:B------:R-:W-:Y:S02]  /*7c80*/  HFMA2 R12, -RZ, RZ, 0, 5.9604644775390625e-08 ;  /* 0x00000001ff0c7431 */ /* 0x000fe400000001ff */
[----:B------:R-:W-:Y:S02]  /*7c90*/  IMAD.MOV.U32 R8, RZ, RZ, 0x192 ;  /* 0x00000192ff087424 */ /* 0x000fe400078e00ff */
[----:B------:R-:W-:Y:S01]  /*7ca0*/  IMAD.MOV.U32 R13, RZ, RZ, RZ ;  /* 0x000000ffff0d7224 */ /* 0x000fe200078e00ff */
[----:B------:R-:W1:Y:S01]  /*7cb0*/  LDCU.64 UR6, c[0x4][0x80] ;  /* 0x01001000ff0677ac */ /* 0x000e620008000a00 */
[----:B------:R-:W2:Y:S01]  /*7cc0*/  LDC.64 R2, c[0x4][R3] ;  /* 0x0100000003027b82 */ /* 0x000ea20000000a00 */
[----:B------:R-:W5:Y:S01]  /*7cd0*/  LDCU.64 UR4, c[0x4][0x18] ;  /* 0x01000300ff0477ac */ /* 0x000f620008000a00 */
[----:B----4-:R-:W-:Y:S01]  /*7ce0*/  MOV R5, UR9 ;  /* 0x0000000900057c02 */ /* 0x010fe20008000f00 */
[----:B------:R-:W-:Y:S01]  /*7cf0*/  IMAD.U32 R4, RZ, RZ, UR8 ;  /* 0x00000008ff047e24 */ /* 0x000fe2000f8e00ff */
[----:B-1----:R-:W-:Y:S01]  /*7d00*/  MOV R7, UR7 ;  /* 0x0000000700077c02 */ /* 0x002fe20008000f00 */
[----:B------:R-:W-:Y:S01]  /*7d10*/  IMAD.U32 R6, RZ, RZ, UR6 ;  /* 0x00000006ff067e24 */ /* 0x000fe2000f8e00ff */
[----:B-----5:R-:W-:Y:S01]  /*7d20*/  MOV R11, UR5 ;  /* 0x00000005000b7c02 */ /* 0x020fe20008000f00 */
[----:B------:R-:W-:Y:S02]  /*7d30*/  IMAD.U32 R10, RZ, RZ, UR4 ;  /* 0x00000004ff0a7e24 */ /* 0x000fe4000f8e00ff */
[----:B------:R-:W-:Y:S07]  /*7d40*/  LEPC R20, `(.L_x_145) ;  /* 0x000000001014794e */ /* 0x000fee0000000000 */
[----:B--23--:R-:W-:Y:S05]  /*7d50*/  CALL.ABS.NOINC R2 ;  /* 0x0000000002007343 */ /* 0x00cfea0003c00000 */
.L_x_145:
[-C--:B--2---:R-:W-:Y:S01]  /*7d60*/  F2FP.F16.E4M3.UNPACK_B R42, R72.reuse ;  /* 0x00000048ff2a723e */ /* 0x084fe200020006ff */
[----:B------:R-:W-:Y:S05]  /*7d70*/  WARPSYNC.ALL ;  /* 0x0000000000007948 */ /* 0x000fea0003800000 */
[----:B------:R-:W-:Y:S01]  /*7d80*/  R2UR UR4, R39 ;  /* 0x00000000270472ca */ /* 0x000fe200000e0000 */
[--C-:B------:R-:W-:Y:S01]  /*7d90*/  HADD2.F32 R40, -RZ, R42.reuse.H0_H0 ;  /* 0x2000002aff287230 */ /* 0x100fe20000004100 */
[----:B------:R-:W-:Y:S01]  /*7da0*/  F2FP.F16.E4M3.UNPACK_B R43, R72.H1 ;  /* 0x00000048ff2b723e */ /* 0x000fe200030006ff */
[----:B------:R-:W-:Y:S01]  /*7db0*/  HADD2.F32 R42, -RZ, R42.H1_H1 ;  /* 0x3000002aff2a7230 */ /* 0x000fe20000004100 */
[-C--:B------:R-:W-:Y:S01]  /*7dc0*/  F2FP.F16.E4M3.UNPACK_B R45, R73.reuse ;  /* 0x00000049ff2d723e */ /* 0x080fe200020006ff */
[----:B------:R-:W-:Y:S01]  /*7dd0*/  BSSY.RECONVERGENT B0, `(.L_x_146) ;  /* 0x000009e000007945 */ /* 0x000fe20003800200 */
[----:B------:R-:W-:Y:S01]  /*7de0*/  F2FP.F16.E4M3.UNPACK_B R47, R73.H1 ;  /* 0x00000049ff2f723e */ /* 0x000fe200030006ff */
[--C-:B------:R-:W-:Y:S01]  /*7df0*/  HADD2.F32 R44, -RZ, R43.reuse.H0_H0 ;  /* 0x2000002bff2c7230 */ /* 0x100fe20000004100 */
[-C--:B------:R-:W-:Y:S01]  /*7e00*/  F2FP.F16.E4M3.UNPACK_B R49, R74.reuse ;  /* 0x0000004aff31723e */ /* 0x080fe200020006ff */
[----:B------:R-:W-:Y:S01]  /*7e10*/  HADD2.F32 R46, -RZ, R43.H1_H1 ;  /* 0x3000002bff2e7230 */ /* 0x000fe20000004100 */
[----:B------:R-:W-:Y:S01]  /*7e20*/  F2FP.F16.E4M3.UNPACK_B R51, R74.H1 ;  /* 0x0000004aff33723e */ /* 0x000fe200030006ff */
[--C-:B------:R-:W-:Y:S01]  /*7e30*/  HADD2.F32 R43, -RZ, R45.reuse.H0_H0 ;  /* 0x2000002dff2b7230 */ /* 0x100fe20000004100 */
[-C--:B------:R-:W-:Y:S01]  /*7e40*/  F2FP.F16.E4M3.UNPACK_B R53, R75.reuse ;  /* 0x0000004bff35723e */ /* 0x080fe200020006ff */
[----:B-1----:R-:W3:Y:S01]  /*7e50*/  LDTM.x32 R4, tmem[UR4] ;  /* 0x00000004000479ee */ /* 0x002ee200082c0000 */
[----:B------:R-:W-:Y:S01]  /*7e60*/  F2FP.F16.E4M3.UNPACK_B R55, R75.H1 ;  /* 0x0000004bff37723e */ /* 0x000fe200030006ff */
[----:B------:R-:W-:Y:S01]  /*7e70*/  HADD2.F32 R48, -RZ, R45.H1_H1 ;  /* 0x3000002dff307230 */ /* 0x000fe20000004100 */
[-C--:B------:R-:W-:Y:S01]  /*7e80*/  F2FP.F16.E4M3.UNPACK_B R57, R76.reuse ;  /* 0x0000004cff39723e */ /* 0x080fe200020006ff */
[----:B------:R-:W-:Y:S01]  /*7e90*/  HADD2.F32 R52, -RZ, R49.H1_H1 ;  /* 0x30000031ff347230 */ /* 0x000fe20000004100 */
[----:B------:R-:W-:Y:S01]  /*7ea0*/  IADD3 R112, PT, PT, R84, UR43, RZ ;  /* 0x0000002b54707c10 */ /* 0x000fe2000fffe0ff */
[----:B------:R-:W-:Y:S01]  /*7eb0*/  HADD2.F32 R56, -RZ, R53.H1_H1 ;  /* 0x30000035ff387230 */ /* 0x000fe20000004100 */
[----:B------:R-:W-:Y:S01]  /*7ec0*/  MOV R101, 0x10 ;  /* 0x0000001000657802 */ /* 0x000fe20000000f00 */
[----:B------:R-:W-:Y:S01]  /*7ed0*/  HADD2.F32 R60, -RZ, R57.H1_H1 ;  /* 0x30000039ff3c7230 */ /* 0x000fe20000004100 */
[----:B------:R-:W-:Y:S01]  /*7ee0*/  LOP3.LUT P5, RZ, R85, 0x80, RZ, 0xc0, !PT ;  /* 0x0000008055ff7812 */ /* 0x000fe200078ac0ff */
[--C-:B------:R-:W-:Y:S01]  /*7ef0*/  HADD2.F32 R45, -RZ, R47.reuse.H0_H0 ;  /* 0x2000002fff2d7230 */ /* 0x100fe20000004100 */
[----:B------:R-:W-:Y:S01]  /*7f00*/  F2FP.F16.E4M3.UNPACK_B R59, R76.H1 ;  /* 0x0000004cff3b723e */ /* 0x000fe200030006ff */
[----:B------:R-:W-:Y:S01]  /*7f10*/  HADD2.F32 R50, -RZ, R47.H1_H1 ;  /* 0x3000002fff327230 */ /* 0x000fe20000004100 */
[----:B------:R-:W-:Y:S01]  /*7f20*/  SEL R101, R101, 0xfffffff0, !P5 ;  /* 0xfffffff065657807 */ /* 0x000fe20006800000 */
[----:B------:R-:W-:Y:S01]  /*7f30*/  HADD2.F32 R47, -RZ, R49.H0_H0 ;  /* 0x20000031ff2f7230 */ /* 0x000fe20000004100 */
[-C--:B------:R-:W-:Y:S01]  /*7f40*/  F2FP.F16.E4M3.UNPACK_B R61, R77.reuse ;  /* 0x0000004dff3d723e */ /* 0x080fe200020006ff */
[--C-:B------:R-:W-:Y:S01]  /*7f50*/  HADD2.F32 R49, -RZ, R51.reuse.H0_H0 ;  /* 0x20000033ff317230 */ /* 0x100fe20000004100 */
[----:B------:R-:W-:Y:S01]  /*7f60*/  F2FP.F16.E4M3.UNPACK_B R63, R77.H1 ;  /* 0x0000004dff3f723e */ /* 0x000fe200030006ff */
[----:B------:R-:W-:Y:S01]  /*7f70*/  HADD2.F32 R54, -RZ, R51.H1_H1 ;  /* 0x30000033ff367230 */ /* 0x000fe20000004100 */
[-C--:B------:R-:W-:Y:S01]  /*7f80*/  F2FP.F16.E4M3.UNPACK_B R65, R78.reuse ;  /* 0x0000004eff41723e */ /* 0x080fe200020006ff */
[----:B------:R-:W-:Y:S01]  /*7f90*/  HADD2.F32 R51, -RZ, R53.H0_H0 ;  /* 0x20000035ff337230 */ /* 0x000fe20000004100 */
[----:B------:R-:W-:Y:S01]  /*7fa0*/  F2FP.F16.E4M3.UNPACK_B R67, R78.H1 ;  /* 0x0000004eff43723e */ /* 0x000fe200030006ff */
[----:B------:R-:W-:Y:S01]  /*7fb0*/  HADD2.F32 R64, -RZ, R61.H1_H1 ;  /* 0x3000003dff407230 */ /* 0x000fe20000004100 */
[----:B------:R-:W-:Y:S01]  /*7fc0*/  ISETP.NE.AND P0, PT, R97, RZ, PT ;  /* 0x000000ff6100720c */ /* 0x000fe20003f05270 */
[C---:B---3--:R-:W-:Y:S01]  /*7fd0*/  FMUL R0, R38.reuse, R4 ;  /* 0x0000000426007220 */ /* 0x048fe20000400000 */
[C---:B------:R-:W-:Y:S01]  /*7fe0*/  FMUL R2, R38.reuse, R5 ;  /* 0x0000000526027220 */ /* 0x040fe20000400000 */
[C---:B------:R-:W-:Y:S01]  /*7ff0*/  FMUL R4, R38.reuse, R8 ;  /* 0x0000000826047220 */ /* 0x040fe20000400000 */
[C---:B------:R-:W-:Y:S01]  /*8000*/  FMUL R5, R38.reuse, R9 ;  /* 0x0000000926057220 */ /* 0x040fe20000400000 */
[C---:B------:R-:W-:Y:S01]  /*8010*/  FFMA R0, R41.reuse, R40, R0 ;  /* 0x0000002829007223 */ /* 0x040fe20000000000 */
[C---:B------:R-:W-:Y:S01]  /*8020*/  FFMA R2, R41.reuse, R42, R2 ;  /* 0x0000002a29027223 */ /* 0x040fe20000000002 */
[C---:B------:R-:W-:Y:S01]  /*8030*/  FMUL R8, R38.reuse, R12 ;  /* 0x0000000c26087220 */ /* 0x040fe20000400000 */
[C---:B------:R-:W-:Y:S01]  /*8040*/  FMUL R9, R38.reuse, R13 ;  /* 0x0000000d26097220 */ /* 0x040fe20000400000 */
[C---:B------:R-:W-:Y:S01]  /*8050*/  FMUL R12, R38.reuse, R16 ;  /* 0x00000010260c7220 */ /* 0x040fe20000400000 */
[C---:B------:R-:W-:Y:S01]  /*8060*/  FMUL R13, R38.reuse, R17 ;  /* 0x00000011260d7220 */ /* 0x040fe20000400000 */
[C---:B------:R-:W-:Y:S01]  /*8070*/  FMUL R16, R38.reuse, R20 ;  /* 0x0000001426107220 */ /* 0x040fe20000400000 */
[C---:B------:R-:W-:Y:S01]  /*8080*/  FMUL R17, R38.reuse, R21 ;  /* 0x0000001526117220 */ /* 0x040fe20000400000 */
[C---:B------:R-:W-:Y:S01]  /*8090*/  FMUL R20, R38.reuse, R24 ;  /* 0x0000001826147220 */ /* 0x040fe20000400000 */
[C---:B------:R-:W-:Y:S01]  /*80a0*/  FMUL R21, R38.reuse, R25 ;  /* 0x0000001926157220 */ /* 0x040fe20000400000 */
[----:B------:R-:W-:Y:S02]  /*80b0*/  HADD2.F32 R68, -RZ, R65.H1_H1 ;  /* 0x30000041ff447230 */ /* 0x000fe40000004100 */
[C---:B------:R-:W-:Y:S01]  /*80c0*/  FMUL R24, R38.reuse, R28 ;  /* 0x0000001c26187220 */ /* 0x040fe20000400000 */
[C---:B------:R-:W-:Y:S01]  /*80d0*/  FMUL R25, R38.reuse, R29 ;  /* 0x0000001d26197220 */ /* 0x040fe20000400000 */
[C---:B------:R-:W-:Y:S01]  /*80e0*/  FMUL R28, R38.reuse, R32 ;  /* 0x00000020261c7220 */ /* 0x040fe20000400000 */
[C---:B------:R-:W-:Y:S01]  /*80f0*/  FMUL R29, R38.reuse, R33 ;  /* 0x00000021261d7220 */ /* 0x040fe20000400000 */
[C---:B------:R-:W-:Y:S01]  /*8100*/  FMUL R3, R38.reuse, R6 ;  /* 0x0000000626037220 */ /* 0x040fe20000400000 */
[C---:B------:R-:W-:Y:S01]  /*8110*/  FMUL R7, R38.reuse, R7 ;  /* 0x0000000726077220 */ /* 0x040fe20000400000 */
[----:B------:R-:W-:Y:S01]  /*8120*/  FMUL R6, R38, R10 ;  /* 0x0000000a26067220 */ /* 0x000fe20000400000 */
[-C--:B------:R-:W-:Y:S01]  /*8130*/  F2FP.F16.E4M3.UNPACK_B R40, R79.reuse ;  /* 0x0000004fff28723e */ /* 0x080fe200020006ff */
[C---:B------:R-:W-:Y:S01]  /*8140*/  FFMA R3, R41.reuse, R44, R3 ;  /* 0x0000002c29037223 */ /* 0x040fe20000000003 */
[C---:B------:R-:W-:Y:S01]  /*8150*/  FFMA R7, R41.reuse, R46, R7 ;  /* 0x0000002e29077223 */ /* 0x040fe20000000007 */
[----:B------:R-:W-:Y:S01]  /*8160*/  F2FP.F16.E4M3.UNPACK_B R42, R79.H1 ;  /* 0x0000004fff2a723e */ /* 0x000fe200030006ff */
[C---:B------:R-:W-:Y:S01]  /*8170*/  FFMA R4, R41.reuse, R43, R4 ;  /* 0x0000002b29047223 */ /* 0x040fe20000000004 */
[C---:B------:R-:W-:Y:S01]  /*8180*/  FFMA R5, R41.reuse, R48, R5 ;  /* 0x0000003029057223 */ /* 0x040fe20000000005 */
[----:B------:R-:W-:Y:S01]  /*8190*/  ISETP.NE.AND P6, PT, R102, RZ, PT ;  /* 0x000000ff6600720c */ /* 0x000fe20003fc5270 */
[----:B------:R-:W-:Y:S01]  /*81a0*/  FFMA R6, R41, R45, R6 ;  /* 0x0000002d29067223 */ /* 0x000fe20000000006 */
[----:B------:R-:W-:Y:S01]  /*81b0*/  F2FP.SATFINITE.E4M3.F32.PACK_AB_MERGE_C R99, R7, R3, RZ ;  /* 0x000000030763723e */ /* 0x000fe200048070ff */
[C---:B------:R-:W-:Y:S01]  /*81c0*/  FMUL R11, R38.reuse, R11 ;  /* 0x0000000b260b7220 */ /* 0x040fe20000400000 */
[C---:B------:R-:W-:Y:S01]  /*81d0*/  FMUL R10, R38.reuse, R14 ;  /* 0x0000000e260a7220 */ /* 0x040fe20000400000 */
[----:B------:R-:W-:Y:S01]  /*81e0*/  FMUL R15, R38, R15 ;  /* 0x0000000f260f7220 */ /* 0x000fe20000400000 */
[----:B------:R-:W-:Y:S01]  /*81f0*/  F2FP.SATFINITE.E4M3.F32.PACK_AB_MERGE_C R104, R2, R0, R99 ;  /* 0x000000000268723e */ /* 0x000fe20004807063 */
[C---:B------:R-:W-:Y:S01]  /*8200*/  FFMA R11, R41.reuse, R50, R11 ;  /* 0x00000032290b7223 */ /* 0x040fe2000000000b */
[----:B------:R-:W-:Y:S01]  /*8210*/  IADD3 R99, PT, PT, R112, R101, RZ ;  /* 0x0000006570637210 */ /* 0x000fe20007ffe0ff */
[C---:B------:R-:W-:Y:S01]  /*8220*/  FFMA R8, R41.reuse, R47, R8 ;  /* 0x0000002f29087223 */ /* 0x040fe20000000008 */
[----:B------:R-:W-:Y:S01]  /*8230*/  FFMA R9, R41, R52, R9 ;  /* 0x0000003429097223 */ /* 0x000fe20000000009 */
[--C-:B------:R-:W-:Y:S01]  /*8240*/  HADD2.F32 R53, -RZ, R55.reuse.H0_H0 ;  /* 0x20000037ff357230 */ /* 0x100fe20000004100 */
[----:B------:R-:W-:Y:S01]  /*8250*/  F2FP.SATFINITE.E4M3.F32.PACK_AB_MERGE_C R105, R11, R6, RZ ;  /* 0x000000060b69723e */ /* 0x000fe200048070ff */
[C---:B------:R-:W-:Y:S01]  /*8260*/  FFMA R10, R41.reuse, R49, R10 ;  /* 0x00000031290a7223 */ /* 0x040fe2000000000a */
[C---:B------:R-:W-:Y:S01]  /*8270*/  FFMA R15, R41.reuse, R54, R15 ;  /* 0x00000036290f7223 */ /* 0x040fe2000000000f */
[----:B------:R-:W-:Y:S01]  /*8280*/  FFMA R12, R41, R51, R12 ;  /* 0x00000033290c7223 */ /* 0x000fe2000000000c */
[----:B------:R-:W-:Y:S01]  /*8290*/  F2FP.SATFINITE.E4M3.F32.PACK_AB_MERGE_C R105, R5, R4, R105 ;  /* 0x000000040569723e */ /* 0x000fe20004807069 */
[----:B------:R-:W-:Y:S01]  /*82a0*/  FFMA R13, R41, R56, R13 ;  /* 0x00000038290d7223 */ /* 0x000fe2000000000d */
[----:B------:R-:W-:Y:S01]  /*82b0*/  HADD2.F32 R58, -RZ, R55.H1_H1 ;  /* 0x30000037ff3a7230 */ /* 0x000fe20000004100 */
[----:B------:R-:W-:Y:S01]  /*82c0*/  F2FP.SATFINITE.E4M3.F32.PACK_AB_MERGE_C R106, R15, R10, RZ ;  /* 0x0000000a0f6a723e */ /* 0x000fe200048070ff */
[----:B------:R-:W-:Y:S02]  /*82d0*/  HADD2.F32 R55, -RZ, R57.H0_H0 ;  /* 0x20000039ff377230 */ /* 0x000fe40000004100 */
[C---:B------:R-:W-:Y:S01]  /*82e0*/  FMUL R14, R38.reuse, R18 ;  /* 0x00000012260e7220 */ /* 0x040fe20000400000 */
[C---:B------:R-:W-:Y:S01]  /*82f0*/  FMUL R19, R38.reuse, R19 ;  /* 0x0000001326137220 */ /* 0x040fe20000400000 */
[--C-:B------:R-:W-:Y:S02]  /*8300*/  HADD2.F32 R57, -RZ, R59.reuse.H0_H0 ;  /* 0x2000003bff397230 */ /* 0x100fe40000004100 */
[C---:B------:R-:W-:Y:S01]  /*8310*/  FMUL R18, R38.reuse, R22 ;  /* 0x0000001626127220 */ /* 0x040fe20000400000 */
[C---:B------:R-:W-:Y:S01]  /*8320*/  FFMA R14, R41.reuse, R53, R14 ;  /* 0x00000035290e7223 */ /* 0x040fe2000000000e */
[----:B------:R-:W-:Y:S02]  /*8330*/  HADD2.F32 R62, -RZ, R59.H1_H1 ;  /* 0x3000003bff3e7230 */ /* 0x000fe40000004100 */
[C---:B------:R-:W-:Y:S01]  /*8340*/  FFMA R19, R41.reuse, R58, R19 ;  /* 0x0000003a29137223 */ /* 0x040fe20000000013 */
[----:B------:R-:W-:Y:S02]  /*8350*/  HADD2.F32 R59, -RZ, R61.H0_H0 ;  /* 0x2000003dff3b7230 */ /* 0x000fe40000004100 */
[C---:B------:R-:W-:Y:S01]  /*8360*/  FMUL R23, R38.reuse, R23 ;  /* 0x0000001726177220 */ /* 0x040fe20000400000 */
[C---:B------:R-:W-:Y:S01]  /*8370*/  FFMA R16, R41.reuse, R55, R16 ;  /* 0x0000003729107223 */ /* 0x040fe20000000010 */
[C---:B------:R-:W-:Y:S01]  /*8380*/  FFMA R17, R41.reuse, R60, R17 ;  /* 0x0000003c29117223 */ /* 0x040fe20000000011 */
[--C-:B------:R-:W-:Y:S02]  /*8390*/  HADD2.F32 R61, -RZ, R63.reuse.H0_H0 ;  /* 0x2000003fff3d7230 */ /* 0x100fe40000004100 */
[C---:B------:R-:W-:Y:S01]  /*83a0*/  FFMA R18, R41.reuse, R57, R18 ;  /* 0x0000003929127223 */ /* 0x040fe20000000012 */
[----:B------:R-:W-:Y:S02]  /*83b0*/  HADD2.F32 R66, -RZ, R63.H1_H1 ;  /* 0x3000003fff427230 */ /* 0x000fe40000004100 */
[C---:B------:R-:W-:Y:S01]  /*83c0*/  FMUL R22, R38.reuse, R26 ;  /* 0x0000001a26167220 */ /* 0x040fe20000400000 */
[----:B------:R-:W-:Y:S02]  /*83d0*/  HADD2.F32 R63, -RZ, R65.H0_H0 ;  /* 0x20000041ff3f7230 */ /* 0x000fe40000004100 */
[C---:B------:R-:W-:Y:S01]  /*83e0*/  FFMA R23, R41.reuse, R62, R23 ;  /* 0x0000003e29177223 */ /* 0x040fe20000000017 */
[C---:B------:R-:W-:Y:S01]  /*83f0*/  FMUL R27, R38.reuse, R27 ;  /* 0x0000001b261b7220 */ /* 0x040fe20000400000 */
[C---:B------:R-:W-:Y:S01]  /*8400*/  FFMA R20, R41.reuse, R59, R20 ;  /* 0x0000003b29147223 */ /* 0x040fe20000000014 */
[C---:B------:R-:W-:Y:S01]  /*8410*/  FFMA R21, R41.reuse, R64, R21 ;  /* 0x0000004029157223 */ /* 0x040fe20000000015 */
[--C-:B------:R-:W-:Y:S02]  /*8420*/  HADD2.F32 R65, -RZ, R67.reuse.H0_H0 ;  /* 0x20000043ff417230 */ /* 0x100fe40000004100 */
[C---:B------:R-:W-:Y:S01]  /*8430*/  FFMA R22, R41.reuse, R61, R22 ;  /* 0x0000003d29167223 */ /* 0x040fe20000000016 */
[----:B------:R-:W-:Y:S02]  /*8440*/  HADD2.F32 R70, -RZ, R67.H1_H1 ;  /* 0x30000043ff467230 */ /* 0x000fe40000004100 */
[C---:B------:R-:W-:Y:S01]  /*8450*/  FMUL R26, R38.reuse, R30 ;  /* 0x0000001e261a7220 */ /* 0x040fe20000400000 */
[--C-:B------:R-:W-:Y:S02]  /*8460*/  HADD2.F32 R67, -RZ, R40.reuse.H0_H0 ;  /* 0x20000028ff437230 */ /* 0x100fe40000004100 */
[C---:B------:R-:W-:Y:S01]  /*8470*/  FFMA R27, R41.reuse, R66, R27 ;  /* 0x00000042291b7223 */ /* 0x040fe2000000001b */
[C---:B------:R-:W-:Y:S01]  /*8480*/  FMUL R31, R38.reuse, R31 ;  /* 0x0000001f261f7220 */ /* 0x040fe20000400000 */
[C---:B------:R-:W-:Y:S01]  /*8490*/  FFMA R24, R41.reuse, R63, R24 ;  /* 0x0000003f29187223 */ /* 0x040fe20000000018 */
[----:B------:R-:W-:Y:S02]  /*84a0*/  HADD2.F32 R40, -RZ, R40.H1_H1 ;  /* 0x30000028ff287230 */ /* 0x000fe40000004100 */
[C---:B------:R-:W-:Y:S01]  /*84b0*/  FFMA R25, R41.reuse, R68, R25 ;  /* 0x0000004429197223 */ /* 0x040fe20000000019 */
[--C-:B------:R-:W-:Y:S02]  /*84c0*/  HADD2.F32 R69, -RZ, R42.reuse.H0_H0 ;  /* 0x2000002aff457230 */ /* 0x100fe40000004100 */
[C---:B------:R-:W-:Y:S01]  /*84d0*/  FFMA R26, R41.reuse, R65, R26 ;  /* 0x00000041291a7223 */ /* 0x040fe2000000001a */
[----:B------:R-:W-:Y:S02]  /*84e0*/  HADD2.F32 R42, -RZ, R42.H1_H1 ;  /* 0x3000002aff2a7230 */ /* 0x000fe40000004100 */
[C---:B------:R-:W-:Y:S01]  /*84f0*/  FMUL R30, R38.reuse, R34 ;  /* 0x00000022261e7220 */ /* 0x040fe20000400000 */
[----:B------:R-:W-:Y:S01]  /*8500*/  FFMA R31, R41, R70, R31 ;  /* 0x00000046291f7223 */ /* 0x000fe2000000001f */
[----:B------:R-:W-:Y:S01]  /*8510*/  FMUL R35, R38, R35 ;  /* 0x0000002326237220 */ /* 0x000fe20000400000 */
[----:B------:R-:W-:Y:S01]  /*8520*/  F2FP.SATFINITE.E4M3.F32.PACK_AB_MERGE_C R107, R19, R14, RZ ;  /* 0x0000000e136b723e */ /* 0x000fe200048070ff */
[C---:B------:R-:W-:Y:S01]  /*8530*/  FFMA R28, R41.reuse, R67, R28 ;  /* 0x00000043291c7223 */ /* 0x040fe2000000001c */
[C---:B------:R-:W-:Y:S01]  /*8540*/  FFMA R29, R41.reuse, R40, R29 ;  /* 0x00000028291d7223 */ /* 0x040fe2000000001d */
[C---:B------:R-:W-:Y:S01]  /*8550*/  FFMA R30, R41.reuse, R69, R30 ;  /* 0x00000045291e7223 */ /* 0x040fe2000000001e */
[----:B------:R-:W-:Y:S01]  /*8560*/  FFMA R35, R41, R42, R35 ;  /* 0x0000002a29237223 */ /* 0x000fe20000000023 */
[----:B------:R-:W-:Y:S02]  /*8570*/  F2FP.SATFINITE.E4M3.F32.PACK_AB_MERGE_C R106, R9, R8, R106 ;  /* 0x00000008096a723e */ /* 0x000fe4000480706a */
[----:B------:R-:W-:Y:S02]  /*8580*/  F2FP.SATFINITE.E4M3.F32.PACK_AB_MERGE_C R107, R13, R12, R107 ;  /* 0x0000000c0d6b723e */ /* 0x000fe4000480706b */
[----:B------:R-:W-:Y:S02]  /*8590*/  F2FP.SATFINITE.E4M3.F32.PACK_AB_MERGE_C R108, R23, R18, RZ ;  /* 0x00000012176c723e */ /* 0x000fe400048070ff */
[----:B------:R-:W-:Y:S01]  /*85a0*/  F2FP.SATFINITE.E4M3.F32.PACK_AB_MERGE_C R109, R27, R22, RZ ;  /* 0x000000161b6d723e */ /* 0x000fe200048070ff */
[----:B------:R1:W-:Y:S01]  /*85b0*/  STS.128 [R84+UR43+0x4400], R104 ;  /* 0x0044006854007988 */ /* 0x0003e20008000c2b */
[----:B------:R-:W-:Y:S02]  /*85c0*/  F2FP.SATFINITE.E4M3.F32.PACK_AB_MERGE_C R103, R31, R26, RZ ;  /* 0x0000001a1f67723e */ /* 0x000fe400048070ff */
[----:B------:R-:W-:Y:S02]  /*85d0*/  F2FP.SATFINITE.E4M3.F32.PACK_AB_MERGE_C R113, R35, R30, RZ ;  /* 0x0000001e2371723e */ /* 0x000fe400048070ff */
[----:B------:R-:W-:Y:S02]  /*85e0*/  F2FP.SATFINITE.E4M3.F32.PACK_AB_MERGE_C R108, R17, R16, R108 ;  /* 0x00000010116c723e */ /* 0x000fe4000480706c */
[----:B------:R-:W-:Y:S02]  /*85f0*/  F2FP.SATFINITE.E4M3.F32.PACK_AB_MERGE_C R109, R21, R20, R109 ;  /* 0x00000014156d723e */ /* 0x000fe4000480706d */
[----:B------:R-:W-:Y:S02]  /*8600*/  F2FP.SATFINITE.E4M3.F32.PACK_AB_MERGE_C R110, R25, R24, R103 ;  /* 0x00000018196e723e */ /* 0x000fe40004807067 */
[----:B------:R-:W-:Y:S02]  /*8610*/  F2FP.SATFINITE.E4M3.F32.PACK_AB_MERGE_C R111, R29, R28, R113 ;  /* 0x0000001c1d6f723e */ /* 0x000fe40004807071 */
[----:B------:R-:W-:Y:S02]  /*8620*/  LEA R103, R93, UR43, 0x3 ;  /* 0x0000002b5d677c11 */ /* 0x000fe4000f8e18ff */
[----:B------:R-:W-:Y:S01]  /*8630*/  @P6 SHF.L.U32 R112, R92, 0x1f, RZ ;  /* 0x0000001f5c706819 */ /* 0x000fe200000006ff */
[----:B------:R1:W-:Y:S01]  /*8640*/  STS.128 [R99+0x4400], R108 ;  /* 0x0044006c63007388 */ /* 0x0003e20000000c00 */
[----:B------:R-:W-:Y:S01]  /*8650*/  @!PT LDS RZ, [RZ] ;  /* 0x00000000fffff984 */ /* 0x000fe20000000800 */
[----:B------:R-:W-:Y:S01]  /*8660*/  @!PT LDS RZ, [RZ] ;  /* 0x00000000fffff984 */ /* 0x000fe20000000800 */
[----:B------:R-:W-:Y:S01]  /*8670*/  @!PT LDS RZ, [RZ] ;  /* 0x00000000fffff984 */ /* 0x000fe20000000800 */
[----:B------:R-:W-:Y:S01]  /*8680*/  @!PT LDS RZ, [RZ] ;  /* 0x00000000fffff984 */ /* 0x000fe20000000800 */
[----:B------:R2:W-:Y:S07]  /*8690*/  MEMBAR.ALL.CTA ;  /* 0x0000000000007992 */ /* 0x0005ee0000008000 */
[----:B--2---:R-:W2:Y:S02]  /*86a0*/  FENCE.VIEW.ASYNC.S ;  /* 0x00000000000073c6 */ /* 0x004ea40000000000 */
[----:B--2---:R-:W-:Y:S06]  /*86b0*/  BAR.SYNC.DEFER_BLOCKING 0x1, 0x80 ;  /* 0x0042000000007b1d */ /* 0x004fec0000010000 */
[----:B------:R-:W-:Y:S05]  /*86c0*/  @P0 BRA `(.L_x_147) ;  /* 0x0000000000380947 */ /* 0x000fea0003800000 */
[----:B------:R-:W-:Y:S01]  /*86d0*/  UIADD3 UR4, UPT, UPT, UR43, 0x4400, URZ ;  /* 0x000044002b047890 */ /* 0x000fe2000fffe0ff */
[----:B------:R-:W-:Y:S01]  /*86e0*/  UMOV UR51, UR36 ;  /* 0x0000002400337c82 */ /* 0x000fe20008000000 */
[----:B------:R-:W-:Y:S02]  /*86f0*/  UIADD3 UR9, UPT, UPT, UR49, 0x80, URZ ;  /* 0x0000008031097890 */ /* 0x000fe4000fffe0ff */
[----:B------:R-:W-:Y:S02]  /*8700*/  UIADD3 UR8, UPT, UPT, UR43, 0x4c00, URZ ;  /* 0x00004c002b087890 */ /* 0x000fe4000fffe0ff */
[----:B------:R-:W-:Y:S01]  /*8710*/  MOV R96, UR4 ;  /* 0x0000000400607c02 */ /* 0x000fe20008000f00 */
[----:B------:R-:W-:Y:S01]  /*8720*/  UIADD3 UR4, UP0, UPT, UR62, 0x680, URZ ;  /* 0x000006803e047890 */ /* 0x000fe2000ff1e0ff */
[----:B------:R-:W-:Y:S02]  /*8730*/  UMOV UR10, UR50 ;  /* 0x00000032000a7c82 */ /* 0x000fe40008000000 */
[----:B------:R-:W-:Y:S01]  /*8740*/  R2UR UR48, R96 ;  /* 0x00000000603072ca */ /* 0x000fe200000e0000 */
[----:B------:R-:W-:Y:S01]  /*8750*/  UIADD3.X UR5, UPT, UPT, URZ, UR63, URZ, UP0, !UPT ;  /* 0x0000003fff057290 */ /* 0x000fe200087fe4ff */
[----:B------:R-:W-:Y:S11]  /*8760*/  UMOV UR11, UR36 ;  /* 0x00000024000b7c82 */ /* 0x000ff60008000000 */
[----:B------:R2:W-:Y:S01]  /*8770*/  UTMASTG.3D [UR48], [UR4] ;  /* 0x00000030040073b5 */ /* 0x0005e20008010000 */
[----:B------:R2:W-:Y:S01]  /*8780*/  UTMASTG.3D [UR8], [UR4] ;  /* 0x00000008040073b5 */ /* 0x0005e20008010000 */
[----:B------:R0:W-:Y:S01]  /*8790*/  UTMACMDFLUSH ;  /* 0x00000000000079b7 */ /* 0x0001e20000000000 */
[----:B--2---:R-:W-:Y:S04]  /*87a0*/  DEPBAR.LE SB0, 0x1 ;  /* 0x000080400000791a */ /* 0x004fe80000000000 */
.L_x_147:
[----:B------:R-:W-:Y:S05]  /*87b0*/  BSYNC.RECONVERGENT B0 ;  /* 0x0000000000007941 */ /* 0x000fea0003800200 */
.L_x_146:
[----:B------:R-:W-:Y:S06]  /*87c0*/  BAR.SYNC.DEFER_BLOCKING 0x1, 0x80 ;  /* 0x0042000000007b1d */ /* 0x000fec0000010000 */
[----:B------:R-:W2:Y:S01]  /*87d0*/  @P6 SYNCS.PHASECHK.TRANS64.TRYWAIT P0, [R103+URZ+0x210], R112 ;  /* 0x00021070670065a7 */ /* 0x000ea200080011ff */
[----:B------:R-:W-:Y:S01]  /*87e0*/  BSSY B1, `(.L_x_148) ;  /* 0x0000020000017945 */ /* 0x000fe20003800000 */
[----:B--2---:R-:W-:Y:S03]  /*87f0*/  @P6 SEL R71, RZ, 0x1, !P0 ;  /* 0x00000001ff476807 */ /* 0x004fe60004000000 */
[----:B------:R-:W-:Y:S05]  /*8800*/  @!P6 BRA `(.L_x_149) ;  /* 0x000000000074e947 */ /* 0x000fea0003800000 */
[----:B------:R-:W-:Y:S01]  /*8810*/  ISETP.NE.AND P1, PT, R100, RZ, PT ;  /* 0x000000ff6400720c */ /* 0x000fe20003f25270 */
[----:B------:R-:W2:Y:S01]  /*8820*/  S2R R0, SR_CgaCtaId ;  /* 0x0000000000007919 */ /* 0x000ea20000008800 */
[----:B------:R-:W-:Y:S01]  /*8830*/  ISETP.NE.AND P0, PT, R71, RZ, PT ;  /* 0x000000ff4700720c */ /* 0x000fe20003f05270 */
[----:B------:R-:W-:Y:S10]  /*8840*/  BSSY B0, `(.L_x_150) ;  /* 0x0000008000007945 */ /* 0x000ff40003800000 */
[----:B------:R-:W-:Y:S05]  /*8850*/  @P1 IMAD R2, R93, 0x1000, R84 ;  /* 0x000010005d021824 */ /* 0x000fea00078e0254 */
[----:B------:R-:W-:Y:S05]  /*8860*/  @P1 IADD3 R4, PT, PT, R2, UR43, RZ ;  /* 0x0000002b02041c10 */ /* 0x000fea000fffe0ff */
[----:B------:R-:W-:Y:S01]  /*8870*/  @P1 IMAD.IADD R3, R4, 0x1, R101 ;  /* 0x0000000104031824 */ /* 0x000fe200078e0265 */
[----:B------:R-:W-:Y:S06]  /*8880*/  @P0 BRA `(.L_x_151) ;  /* 0x00000000000c0947 */ /* 0x000fec0003800000 */
[----:B------:R-:W-:Y:S04]  /*8890*/  SHF.L.U32 R4, R92, 0x1f, RZ ;  /* 0x0000001f5c047819 */ /* 0x000fe800000006ff */
[----:B------:R-:W3:Y:S02]  /*88a0*/  SYNCS.PHASECHK.TRANS64.TRYWAIT P0, [R103+URZ+0x210], R4 ;  /* 0x00021004670075a7 */ /* 0x000ee400080011ff */
[----:B---3--:R-:W-:Y:S05]  /*88b0*/  @!P0 BRA `(.L_x_152) ;  /* 0x0000003c00f08947 */ /* 0x008fea0003800000 */
.L_x_151:
[----:B------:R-:W-:Y:S05]  /*88c0*/  BSYNC B0 ;  /* 0x0000000000007941 */ /* 0x000fea0003800000 */
.L_x_150:
[----:B------:R-:W-:Y:S01]  /*88d0*/  ISETP.NE.AND P0, PT, R100, RZ, PT ;  /* 0x000000ff6400720c */ /* 0x000fe20003f05270 */
[----:B---3--:R-:W-:Y:S02]  /*88e0*/  VIADD R103, R103, 0x230 ;  /* 0x0000023067677836 */ /* 0x008fe40000000000 */
[----:B------:R-:W-:Y:S03]  /*88f0*/  VIADD R93, R93, 0x1 ;  /* 0x000000015d5d7836 */ /* 0x000fe60000000000 */
[----:B--2---:R-:W-:Y:S07]  /*8900*/  PRMT R0, R0, 0x654, R103 ;  /* 0x0000065400007816 */ /* 0x004fee0000000067 */
[----:B------:R2:W3:Y:S04]  /*8910*/  @P0 LDS.128 R72, [R2+UR43+0x400] ;  /* 0x0004002b02480984 */ /* 0x0004e80008000c00 */
[----:B------:R2:W4:Y:S01]  /*8920*/  @P0 LDS.128 R76, [R3+0x400] ;  /* 0x00040000034c0984 */ /* 0x0005220000000c00 */
        /* <DEDUP_REMOVED lines=11> */
.L_x_149:
[----:B------:R-:W-:Y:S05]  /*89e0*/  BSYNC B1 ;  /* 0x0000000000017941 */ /* 0x000fea0003800000 */
.L_x_148:
[----:B--2---:R-:W-:Y:S05]  /*89f0*/  VIADD R0, R39, 0x20 ;  /* 0x0000002027007836 */ /* 0x004fea0000000000 */
[----:B------:R-:W-:Y:S04]  /*8a00*/  SHF.R.U32.HI R0, RZ, 0x15, R0 ;  /* 0x00000015ff007819 */ /* 0x000fe80000011600 */
[----:B------:R-:W-:Y:S11]  /*8a10*/  LOP3.LUT P0, RZ, R0, 0x3, R87, 0x48, !PT ;  /* 0x0000000300ff7812 */ /* 0x000ff60007804857 */
[----:B------:R-:W-:Y:S02]  /*8a20*/  @!UPT UIADD3 URZ, UPT, UPT, URZ, URZ, URZ ;  /* 0x000000fffffff290 */ /* 0x000fe4000fffe0ff */
[----:B------:R-:W-:Y:S05]  /*8a30*/  @!P0 BRA `(.L_x_153) ;  /* 0x0000000000408947 */ /* 0x000fea0003800000 */
[----:B------:R-:W2:Y:S01]  /*8a40*/  LDCU.64 UR8, c[0x4][0x78] ;  /* 0x01000f00ff0877ac */ /* 0x000ea20008000a00 */
[----:B------:R-:W-:Y:S01]  /*8a50*/  MOV R3, 0x0 ;  /* 0x0000000000037802 */ /* 0x000fe20000000f00 */
[----:B------:R-:W-:Y:S02]  /*8a60*/  HFMA2 R12, -RZ, RZ, 0, 5.9604644775390625e-08 ;  /* 0x00000001ff0c7431 */ /* 0x000fe400000001ff */
[----:B------:R-:W-:Y:S02]  /*8a70*/  IMAD.MOV.U32 R8, RZ, RZ, 0x192 ;  /* 0x00000192ff087424 */ /* 0x000fe400078e00ff */
[----:B------:R-:W-:Y:S01]  /*8a80*/  IMAD.MOV.U32 R13, RZ, RZ, RZ ;  /* 0x000000ffff0d7224 */ /* 0x000fe200078e00ff */
[----:B------:R-:W5:Y:S01]  /*8a90*/  LDCU.64 UR6, c[0x4][0x80] ;  /* 0x01001000ff0677ac */ /* 0x000f620008000a00 */
[----:B------:R-:W1:Y:S01]  /*8aa0*/  LDC.64 R2, c[0x4][R3] ;  /* 0x0100000003027b82 */ /* 0x000e620000000a00 */
[----:B------:R-:W3:Y:S01]  /*8ab0*/  LDCU.64 UR4, c[0x4][0x18] ;  /* 0x01000300ff0477ac */ /* 0x000ee20008000a00 */
[----:B--2---:R-:W-:Y:S01]  /*8ac0*/  MOV R5, UR9 ;  /* 0x0000000900057c02 */ /* 0x004fe20008000f00 */
[----:B------:R-:W-:Y:S01]  /*8ad0*/  IMAD.U32 R4, RZ, RZ, UR8 ;  /* 0x00000008ff047e24 */ /* 0x000fe2000f8e00ff */
[----:B-----5:R-:W-:Y:S01]  /*8ae0*/  MOV R7, UR7 ;  /* 0x0000000700077c02 */ /* 0x020fe20008000f00 */
[----:B------:R-:W-:Y:S01]  /*8af0*/  IMAD.U32 R6, RZ, RZ, UR6 ;  /* 0x00000006ff067e24 */ /* 0x000fe2000f8e00ff */
[----:B---3--:R-:W-:Y:S01]  /*8b00*/  MOV R11, UR5 ;  /* 0x00000005000b7c02 */ /* 0x008fe20008000f00 */
[----:B------:R-:W-:Y:S02]  /*8b10*/  IMAD.U32 R10, RZ, RZ, UR4 ;  /* 0x00000004ff0a7e24 */ /* 0x000fe4000f8e00ff */
[----:B------:R-:W-:Y:S07]  /*8b20*/  LEPC R20, `(.L_x_153) ;  /* 0x000000001014794e */ /* 0x000fee0000000000 */
[----:B-1--4-:R-:W-:Y:S05]  /*8b30*/  CALL.ABS.NOINC R2 ;  /* 0x0000000002007343 */ /* 0x012fea0003c00000 */
.L_x_153:
[-C--:B---3--:R-:W-:Y:S01]  /*8b40*/  F2FP.F16.E4M3.UNPACK_B R42, R72.reuse ;  /* 0x00000048ff2a723e */ /* 0x088fe200020006ff */
        /* <DEDUP_REMOVED lines=13> */
[----:B------:R-:W-:Y:S01]  /*8c20*/  F2FP.F16.E4M3.UNPACK_B R54, R75 ;  /* 0x0000004bff36723e */ /* 0x000fe200020006ff */
[----:B------:R-:W2:Y:S01]  /*8c30*/  LDTM.x32 R4, tmem[UR4+0x20] ;  /* 0x00002004000479ee */ /* 0x000ea200082c0000 */
[----:B------:R-:W-:Y:S01]  /*8c40*/  HADD2.F32 R46, -RZ, R46.H1_H1 ;  /* 0x3000002eff2e7230 */ /* 0x000fe20000004100 */
[----:B----4-:R-:W-:Y:S01]  /*8c50*/  F2FP.F16.E4M3.UNPACK_B R58, R76 ;  /* 0x0000004cff3a723e */ /* 0x010fe200020006ff */
[--C-:B------:R-:W-:Y:S01]  /*8c60*/  HADD2.F32 R49, -RZ, R50.reuse.H0_H0 ;  /* 0x20000032ff317230 */ /* 0x100fe20000004100 */
[----:B------:R-:W-:Y:S01]  /*8c70*/  F2FP.F16.E4M3.UNPACK_B R62, R77 ;  /* 0x0000004dff3e723e */ /* 0x000fe200020006ff */
[----:B------:R-:W-:Y:S01]  /*8c80*/  HADD2.F32 R50, -RZ, R50.H1_H1 ;  /* 0x30000032ff327230 */ /* 0x000fe20000004100 */
[----:B------:R-:W-:Y:S01]  /*8c90*/  F2FP.F16.E4M3.UNPACK_B R66, R78 ;  /* 0x0000004eff42723e */ /* 0x000fe200020006ff */
[--C-:B------:R-:W-:Y:S01]  /*8ca0*/  HADD2.F32 R53, -RZ, R54.reuse.H0_H0 ;  /* 0x20000036ff357230 */ /* 0x100fe20000004100 */
[----:B------:R-:W-:Y:S01]  /*8cb0*/  F2FP.F16.E4M3.UNPACK_B R70, R79 ;  /* 0x0000004fff46723e */ /* 0x000fe200020006ff */
[----:B------:R-:W-:Y:S01]  /*8cc0*/  HADD2.F32 R54, -RZ, R54.H1_H1 ;  /* 0x30000036ff367230 */ /* 0x000fe20000004100 */
[----:B------:R-:W-:Y:S01]  /*8cd0*/  F2FP.F16.E4M3.UNPACK_B R56, R75.H1 ;  /* 0x0000004bff38723e */ /* 0x000fe200030006ff */
[--C-:B------:R-:W-:Y:S01]  /*8ce0*/  HADD2.F32 R57, -RZ, R58.reuse.H0_H0 ;  /* 0x2000003aff397230 */ /* 0x100fe20000004100 */
[----:B------:R-:W-:Y:S01]  /*8cf0*/  F2FP.F16.E4M3.UNPACK_B R60, R76.H1 ;  /* 0x0000004cff3c723e */ /* 0x000fe200030006ff */
[----:B------:R-:W-:Y:S01]  /*8d00*/  HADD2.F32 R58, -RZ, R58.H1_H1 ;  /* 0x3000003aff3a7230 */ /* 0x000fe20000004100 */
[----:B------:R-:W-:Y:S01]  /*8d10*/  F2FP.F16.E4M3.UNPACK_B R64, R77.H1 ;  /* 0x0000004dff40723e */ /* 0x000fe200030006ff */
[--C-:B------:R-:W-:Y:S01]  /*8d20*/  HADD2.F32 R61, -RZ, R62.reuse.H0_H0 ;  /* 0x2000003eff3d7230 */ /* 0x100fe20000004100 */
[----:B------:R-:W-:Y:S01]  /*8d30*/  F2FP.F16.E4M3.UNPACK_B R68, R78.H1 ;  /* 0x0000004eff44723e */ /* 0x000fe200030006ff */
[----:B------:R-:W-:Y:S01]  /*8d40*/  HADD2.F32 R62, -RZ, R62.H1_H1 ;  /* 0x3000003eff3e7230 */ /* 0x000fe20000004100 */
[----:B------:R-:W-:Y:S01]  /*8d50*/  ISETP.NE.AND P0, PT, R97, RZ, PT ;  /* 0x000000ff6100720c */ /* 0x000fe20003f05270 */
[--C-:B------:R-:W-:Y:S01]  /*8d60*/  HADD2.F32 R65, -RZ, R66.reuse.H0_H0 ;  /* 0x20000042ff417230 */ /* 0x100fe20000004100 */
[----:B------:R-:W-:Y:S01]  /*8d70*/  ISETP.NE.AND P6, PT, R102, RZ, PT ;  /* 0x000000ff6600720c */ /* 0x000fe20003fc5270 */
[----:B------:R-:W-:Y:S02]  /*8d80*/  HADD2.F32 R66, -RZ, R66.H1_H1 ;  /* 0x30000042ff427230 */ /* 0x000fe40000004100 */
[--C-:B------:R-:W-:Y:S02]  /*8d90*/  HADD2.F32 R69, -RZ, R70.reuse.H0_H0 ;  /* 0x20000046ff457230 */ /* 0x100fe40000004100 */
[C---:B--2---:R-:W-:Y:S01]  /*8da0*/  FMUL R0, R38.reuse, R4 ;  /* 0x0000000426007220 */ /* 0x044fe20000400000 */
        /* <DEDUP_REMOVED lines=20> */
[--C-:B------:R-:W-:Y:S02]  /*8ef0*/  HADD2.F32 R47, -RZ, R48.reuse.H0_H0 ;  /* 0x20000030ff2f7230 */ /* 0x100fe40000004100 */
[C---:B------:R-:W-:Y:S01]  /*8f00*/  FMUL R6, R38.reuse, R10 ;  /* 0x0000000a26067220 */ /* 0x040fe20000400000 */
[C---:B------:R-:W-:Y:S01]  /*8f10*/  FFMA R3, R41.reuse, R42, R3 ;  /* 0x0000002a29037223 */ /* 0x040fe20000000003 */
[----:B------:R-:W-:Y:S02]  /*8f20*/  HADD2.F32 R48, -RZ, R48.H1_H1 ;  /* 0x30000030ff307230 */ /* 0x000fe40000004100 */
[C---:B------:R-:W-:Y:S01]  /*8f30*/  FFMA R7, R41.reuse, R44, R7 ;  /* 0x0000002c29077223 */ /* 0x040fe20000000007 */
[C---:B------:R-:W-:Y:S01]  /*8f40*/  FFMA R4, R41.reuse, R45, R4 ;  /* 0x0000002d29047223 */ /* 0x040fe20000000004 */
[C---:B------:R-:W-:Y:S01]  /*8f50*/  FFMA R5, R41.reuse, R46, R5 ;  /* 0x0000002e29057223 */ /* 0x040fe20000000005 */
[----:B------:R-:W-:Y:S01]  /*8f60*/  FFMA R6, R41, R47, R6 ;  /* 0x0000002f29067223 */ /* 0x000fe20000000006 */
[----:B------:R-:W-:Y:S01]  /*8f70*/  FMUL R11, R38, R11 ;  /* 0x0000000b260b7220 */ /* 0x000fe20000400000 */
[----:B------:R-:W-:Y:S01]  /*8f80*/  F2FP.F16.E4M3.UNPACK_B R40, R79.H1 ;  /* 0x0000004fff28723e */ /* 0x000fe200030006ff */
[--C-:B------:R-:W-:Y:S01]  /*8f90*/  HADD2.F32 R51, -RZ, R52.reuse.H0_H0 ;  /* 0x20000034ff337230 */ /* 0x100fe20000004100 */
[----:B------:R-:W-:Y:S01]  /*8fa0*/  F2FP.SATFINITE.E4M3.F32.PACK_AB_MERGE_C R103, R7, R3, RZ ;  /* 0x000000030767723e */ /* 0x000fe200048070ff */
[C---:B------:R-:W-:Y:S01]  /*8fb0*/  FFMA R11, R41.reuse, R48, R11 ;  /* 0x00000030290b7223 */ /* 0x040fe2000000000b */
[C---:B------:R-:W-:Y:S01]  /*8fc0*/  FFMA R8, R41.reuse, R49, R8 ;  /* 0x0000003129087223 */ /* 0x040fe20000000008 */
[----:B------:R-:W-:Y:S01]  /*8fd0*/  FFMA R9, R41, R50, R9 ;  /* 0x0000003229097223 */ /* 0x000fe20000000009 */
[----:B-1----:R-:W-:Y:S01]  /*8fe0*/  F2FP.SATFINITE.E4M3.F32.PACK_AB_MERGE_C R104, R2, R0, R103 ;  /* 0x000000000268723e */ /* 0x002fe20004807067 */
[----:B------:R-:W-:Y:S01]  /*8ff0*/  HADD2.F32 R52, -RZ, R52.H1_H1 ;  /* 0x30000034ff347230 */ /* 0x000fe20000004100 */
[----:B------:R-:W-:Y:S01]  /*9000*/  F2FP.SATFINITE.E4M3.F32.PACK_AB_MERGE_C R105, R11, R6, RZ ;  /* 0x000000060b69723e */ /* 0x000fe200048070ff */
[C---:B------:R-:W-:Y:S01]  /*9010*/  FMUL R10, R38.reuse, R14 ;  /* 0x0000000e260a7220 */ /* 0x040fe20000400000 */
[C---:B------:R-:W-:Y:S01]  /*9020*/  FMUL R15, R38.reuse, R15 ;  /* 0x0000000f260f7220 */ /* 0x040fe20000400000 */
[--C-:B------:R-:W-:Y:S01]  /*9030*/  HADD2.F32 R55, -RZ, R56.reuse.H0_H0 ;  /* 0x20000038ff377230 */ /* 0x100fe20000004100 */
[----:B------:R-:W-:Y:S01]  /*9040*/  F2FP.SATFINITE.E4M3.F32.PACK_AB_MERGE_C R105, R5, R4, R105 ;  /* 0x000000040569723e */ /* 0x000fe20004807069 */
[C---:B------:R-:W-:Y:S01]  /*9050*/  FFMA R10, R41.reuse, R51, R10 ;  /* 0x00000033290a7223 */ /* 0x040fe2000000000a */
[C---:B------:R-:W-:Y:S01]  /*9060*/  FFMA R15, R41.reuse, R52, R15 ;  /* 0x00000034290f7223 */ /* 0x040fe2000000000f */
[C---:B------:R-:W-:Y:S01]  /*9070*/  FFMA R12, R41.reuse, R53, R12 ;  /* 0x00000035290c7223 */ /* 0x040fe2000000000c */
[C---:B------:R-:W-:Y:S01]  /*9080*/  FFMA R13, R41.reuse, R54, R13 ;  /* 0x00000036290d7223 */ /* 0x040fe2000000000d */
[----:B------:R-:W-:Y:S02]  /*9090*/  HADD2.F32 R56, -RZ, R56.H1_H1 ;  /* 0x30000038ff387230 */ /* 0x000fe40000004100 */
[C---:B------:R-:W-:Y:S01]  /*90a0*/  FMUL R14, R38.reuse, R18 ;  /* 0x00000012260e7220 */ /* 0x040fe20000400000 */
[C---:B------:R-:W-:Y:S01]  /*90b0*/  FMUL R19, R38.reuse, R19 ;  /* 0x0000001326137220 */ /* 0x040fe20000400000 */
[--C-:B------:R-:W-:Y:S02]  /*90c0*/  HADD2.F32 R59, -RZ, R60.reuse.H0_H0 ;  /* 0x2000003cff3b7230 */ /* 0x100fe40000004100 */
[C---:B------:R-:W-:Y:S01]  /*90d0*/  FMUL R18, R38.reuse, R22 ;  /* 0x0000001626127220 */ /* 0x040fe20000400000 */
[C---:B------:R-:W-:Y:S01]  /*90e0*/  FFMA R14, R41.reuse, R55, R14 ;  /* 0x00000037290e7223 */ /* 0x040fe2000000000e */
[----:B------:R-:W-:Y:S02]  /*90f0*/  HADD2.F32 R60, -RZ, R60.H1_H1 ;  /* 0x3000003cff3c7230 */ /* 0x000fe40000004100 */
        /* <DEDUP_REMOVED lines=27> */
[----:B------:R-:W-:Y:S01]  /*92b0*/  FFMA R28, R41, R69, R28 ;  /* 0x00000045291c7223 */ /* 0x000fe2000000001c */
[----:B------:R-:W-:Y:S01]  /*92c0*/  F2FP.SATFINITE.E4M3.F32.PACK_AB_MERGE_C R107, R19, R14, RZ ;  /* 0x0000000e136b723e */ /* 0x000fe200048070ff */
        /* <DEDUP_REMOVED lines=25> */
[----:B------:R-:W-:Y:S02]  /*9460*/  UIADD3 UR4, UP0, UPT, UR62, 0x680, URZ ;  /* 0x000006803e047890 */ /* 0x000fe4000ff1e0ff */
[----:B------:R-:W-:Y:S02]  /*9470*/  UIADD3 UR13, UPT, UPT, UR49, 0x20, URZ ;  /* 0x00000020310d7890 */ /* 0x000fe4000fffe0ff */
[----:B------:R-:W-:Y:S02]  /*9480*/  UIADD3 UR12, UPT, UPT, UR43, 0x5400, URZ ;  /* 0x000054002b0c7890 */ /* 0x000fe4000fffe0ff */
[----:B------:R-:W-:Y:S01]  /*9490*/  UIADD3.X UR5, UPT, UPT, URZ, UR63, URZ, UP0, !UPT ;  /* 0x0000003fff057290 */ /* 0x000fe200087fe4ff */
[----:B------:R-:W-:Y:S01]  /*94a0*/  UMOV UR14, UR50 ;  /* 0x00000032000e7c82 */ /* 0x000fe20008000000 */
[----:B------:R-:W-:Y:S01]  /*94b0*/  UMOV UR15, UR36 ;  /* 0x00000024000f7c82 */ /* 0x000fe20008000000 */
[----:B------:R-:W-:Y:S02]  /*94c0*/  UIADD3 UR9, UPT, UPT, UR49, 0xa0, URZ ;  /* 0x000000a031097890 */ /* 0x000fe4000fffe0ff */
[----:B------:R-:W-:Y:S01]  /*94d0*/  UIADD3 UR8, UPT, UPT, UR43, 0x5c00, URZ ;  /* 0x00005c002b087890 */ /* 0x000fe2000fffe0ff */
[----:B------:R-:W-:Y:S03]  /*94e0*/  UMOV UR10, UR50 ;  /* 0x00000032000a7c82 */ /* 0x000fe60008000000 */
[----:B------:R2:W-:Y:S01]  /*94f0*/  UTMASTG.3D [UR12], [UR4] ;  /* 0x0000000c040073b5 */ /* 0x0005e20008010000 */
[----:B------:R-:W-:Y:S04]  /*9500*/  UMOV UR11, UR36 ;  /* 0x00000024000b7c82 */ /* 0x000fe80008000000 */
[----:B------:R2:W-:Y:S01]  /*9510*/  UTMASTG.3D [UR8], [UR4] ;  /* 0x00000008040073b5 */ /* 0x0005e20008010000 */
[----:B------:R0:W-:Y:S01]  /*9520*/  UTMACMDFLUSH ;  /* 0x00000000000079b7 */ /* 0x0001e20000000000 */
[----:B--2---:R-:W-:Y:S04]  /*9530*/  DEPBAR.LE SB0, 0x1 ;  /* 0x000080400000791a */ /* 0x004fe80000000000 */
.L_x_155:
[----:B------:R-:W-:Y:S05]  /*9540*/  BSYNC.RECONVERGENT B0 ;  /* 0x0000000000007941 */ /* 0x000fea0003800200 */
.L_x_154:
        /* <DEDUP_REMOVED lines=16> */
.L_x_159:
[----:B------:R-:W-:Y:S05]  /*9650*/  BSYNC B0 ;  /* 0x0000000000007941 */ /* 0x000fea0003800000 */
.L_x_158:
        /* <DEDUP_REMOVED lines=17> */
.L_x_157:
[----:B------:R-:W-:Y:S05]  /*9770*/  BSYNC B1 ;  /* 0x0000000000017941 */ /* 0x000fea0003800000 */
.L_x_156:
        /* <DEDUP_REMOVED lines=21> */
.L_x_161:
        /* <DEDUP_REMOVED lines=17> */
[----:B------:R-:W-:Y:S01]  /*99e0*/  ISETP.NE.AND P6, PT, R102, RZ, PT ;  /* 0x000000ff6600720c */ /* 0x000fe20003fc5270 */
[--C-:B------:R-:W-:Y:S01]  /*99f0*/  HADD2.F32 R49, -RZ, R50.reuse.H0_H0 ;  /* 0x20000032ff317230 */ /* 0x100fe20000004100 */
[----:B----4-:R-:W-:Y:S01]  /*9a00*/  F2FP.F16.E4M3.UNPACK_B R58, R76 ;  /* 0x0000004cff3a723e */ /* 0x010fe200020006ff */
[----:B------:R-:W-:Y:S01]  /*9a10*/  HADD2.F32 R50, -RZ, R50.H1_H1 ;  /* 0x30000032ff327230 */ /* 0x000fe20000004100 */
[----:B------:R-:W-:Y:S01]  /*9a20*/  F2FP.F16.E4M3.UNPACK_B R62, R77 ;  /* 0x0000004dff3e723e */ /* 0x000fe200020006ff */
[--C-:B------:R-:W-:Y:S01]  /*9a30*/  HADD2.F32 R53, -RZ, R54.reuse.H0_H0 ;  /* 0x20000036ff357230 */ /* 0x100fe20000004100 */
[----:B------:R-:W-:Y:S01]  /*9a40*/  F2FP.F16.E4M3.UNPACK_B R66, R78 ;  /* 0x0000004eff42723e */ /* 0x000fe200020006ff */
[----:B------:R-:W-:Y:S01]  /*9a50*/  HADD2.F32 R54, -RZ, R54.H1_H1 ;  /* 0x30000036ff367230 */ /* 0x000fe20000004100 */
[----:B------:R-:W-:Y:S01]  /*9a60*/  F2FP.F16.E4M3.UNPACK_B R70, R79 ;  /* 0x0000004fff46723e */ /* 0x000fe200020006ff */
[--C-:B------:R-:W-:Y:S01]  /*9a70*/  HADD2.F32 R57, -RZ, R58.reuse.H0_H0 ;  /* 0x2000003aff397230 */ /* 0x100fe20000004100 */
[----:B------:R-:W-:Y:S01]  /*9a80*/  F2FP.F16.E4M3.UNPACK_B R56, R75.H1 ;  /* 0x0000004bff38723e */ /* 0x000fe200030006ff */
[----:B------:R-:W-:Y:S01]  /*9a90*/  HADD2.F32 R58, -RZ, R58.H1_H1 ;  /* 0x3000003aff3a7230 */ /* 0x000fe20000004100 */
[----:B------:R-:W-:Y:S01]  /*9aa0*/  F2FP.F16.E4M3.UNPACK_B R60, R76.H1 ;  /* 0x0000004cff3c723e */ /* 0x000fe200030006ff */
[--C-:B------:R-:W-:Y:S01]  /*9ab0*/  HADD2.F32 R61, -RZ, R62.reuse.H0_H0 ;  /* 0x2000003eff3d7230 */ /* 0x100fe20000004100 */
[----:B------:R-:W-:Y:S01]  /*9ac0*/  F2FP.F16.E4M3.UNPACK_B R64, R77.H1 ;  /* 0x0000004dff40723e */ /* 0x000fe200030006ff */
[----:B------:R-:W-:Y:S01]  /*9ad0*/  HADD2.F32 R62, -RZ, R62.H1_H1 ;  /* 0x3000003eff3e7230 */ /* 0x000fe20000004100 */
[----:B------:R-:W-:Y:S01]  /*9ae0*/  F2FP.F16.E4M3.UNPACK_B R68, R78.H1 ;  /* 0x0000004eff44723e */ /* 0x000fe200030006ff */
        /* <DEDUP_REMOVED lines=112> */
[----:B------:R-:W-:Y:S02]  /*a1f0*/  UIADD3 UR4, UPT, UPT, UR43, 0x4400, URZ ;  /* 0x000044002b047890 */ /* 0x000fe4000fffe0ff */
[----:B------:R-:W-:Y:S01]  /*a200*/  UIADD3 UR9, UPT, UPT, UR49, 0x40, URZ ;  /* 0x0000004031097890 */ /* 0x000fe2000fffe0ff */
[----:B------:R-:W-:Y:S01]  /*a210*/  UMOV UR10, UR50 ;  /* 0x00000032000a7c82 */ /* 0x000fe20008000000 */
[----:B------:R-:W-:Y:S02]  /*a220*/  UMOV UR11, UR36 ;  /* 0x00000024000b7c82 */ /* 0x000fe40008000000 */
[----:B------:R-:W-:Y:S01]  /*a230*/  MOV R96, UR4 ;  /* 0x0000000400607c02 */ /* 0x000fe20008000f00 */
[----:B------:R-:W-:Y:S02]  /*a240*/  UIADD3 UR4, UP0, UPT, UR62, 0x680, URZ ;  /* 0x000006803e047890 */ /* 0x000fe4000ff1e0ff */
[----:B------:R-:W-:Y:S01]  /*a250*/  UIADD3 UR13, UPT, UPT, UR49, 0xc0, URZ ;  /* 0x000000c0310d7890 */ /* 0x000fe2000fffe0ff */
[----:B------:R-:W-:Y:S01]  /*a260*/  R2UR UR8, R96 ;  /* 0x00000000600872ca */ /* 0x000fe200000e0000 */
[----:B------:R-:W-:Y:S02]  /*a270*/  UIADD3.X UR5, UPT, UPT, URZ, UR63, URZ, UP0, !UPT ;  /* 0x0000003fff057290 */ /* 0x000fe400087fe4ff */
[----:B------:R-:W-:Y:S01]  /*a280*/  UIADD3 UR12, UPT, UPT, UR43, 0x4c00, URZ ;  /* 0x00004c002b0c7890 */ /* 0x000fe2000fffe0ff */
[----:B------:R-:W-:Y:S01]  /*a290*/  UMOV UR14, UR50 ;  /* 0x00000032000e7c82 */ /* 0x000fe20008000000 */
[----:B------:R-:W-:Y:S08]  /*a2a0*/  UMOV UR15, UR36 ;  /* 0x00000024000f7c82 */ /* 0x000ff00008000000 */
[----:B------:R2:W-:Y:S01]  /*a2b0*/  UTMASTG.3D [UR8], [UR4] ;  /* 0x00000008040073b5 */ /* 0x0005e20008010000 */
[----:B------:R2:W-:Y:S01]  /*a2c0*/  UTMASTG.3D [UR12], [UR4] ;  /* 0x0000000c040073b5 */ /* 0x0005e20008010000 */
[----:B------:R0:W-:Y:S01]  /*a2d0*/  UTMACMDFLUSH ;  /* 0x00000000000079b7 */ /* 0x0001e20000000000 */
[----:B--2---:R-:W-:Y:S04]  /*a2e0*/  DEPBAR.LE SB0, 0x1 ;  /* 0x000080400000791a */ /* 0x004fe80000000000 */
.L_x_163:
[----:B------:R-:W-:Y:S05]  /*a2f0*/  BSYNC.RECONVERGENT B0 ;  /* 0x0000000000007941 */ /* 0x000fea0003800200 */
.L_x_162:
        /* <DEDUP_REMOVED lines=16> */
.L_x_167:
[----:B------:R-:W-:Y:S05]  /*a400*/  BSYNC B0 ;  /* 0x0000000000007941 */ /* 0x000fea0003800000 */
.L_x_166:
        /* <DEDUP_REMOVED lines=17> */
.L_x_165:
[----:B------:R-:W-:Y:S05]  /*a520*/  BSYNC B1 ;  /* 0x0000000000017941 */ /* 0x000fea0003800000 */
.L_x_164:
        /* <DEDUP_REMOVED lines=21> */
.L_x_169:
[----:B------:R-:W-:Y:S01]  /*a680*/  ISETP.NE.AND P0, PT, R97, RZ, PT ;  /* 0x000000ff6100720c */ /* 0x000fe20003f05270 */
[----:B------:R-:W-:Y:S05]  /*a690*/  WARPSYNC.ALL ;  /* 0x0000000000007948 */ /* 0x000fea0003800000 */
[----:B------:R-:W-:Y:S01]  /*a6a0*/  R2UR UR4, R39 ;  /* 0x00000000270472ca */ /* 0x000fe200000e0000 */
[----:B------:R-:W-:Y:S01]  /*a6b0*/  BSSY.RECONVERGENT B0, `(.L_x_170) ;  /* 0x000009f000007945 */ /* 0x000fe20003800200 */
[-C--:B---3--:R-:W-:Y:S02]  /*a6c0*/  F2FP.F16.E4M3.UNPACK_B R42, R72.reuse ;  /* 0x00000048ff2a723e */ /* 0x088fe400020006ff */
[----:B------:R-:W-:Y:S02]  /*a6d0*/  F2FP.F16.E4M3.UNPACK_B R72, R72.H1 ;  /* 0x00000048ff48723e */ /* 0x000fe400030006ff */
[-C--:B------:R-:W-:Y:S01]  /*a6e0*/  F2FP.F16.E4M3.UNPACK_B R46, R73.reuse ;  /* 0x00000049ff2e723e */ /* 0x080fe200020006ff */
[--C-:B------:R-:W-:Y:S01]  /*a6f0*/  HADD2.F32 R40, -RZ, R42.reuse.H0_H0 ;  /* 0x2000002aff287230 */ /* 0x100fe20000004100 */
[----:B------:R-:W-:Y:S01]  /*a700*/  F2FP.F16.E4M3.UNPACK_B R73, R73.H1 ;  /* 0x00000049ff49723e */ /* 0x000fe200030006ff */
[----:B------:R-:W-:Y:S01]  /*a710*/  HADD2.F32 R42, -RZ, R42.H1_H1 ;  /* 0x3000002aff2a7230 */ /* 0x000fe20000004100 */
[-C--:B------:R-:W-:Y:S01]  /*a720*/  F2FP.F16.E4M3.UNPACK_B R50, R74.reuse ;  /* 0x0000004aff32723e */ /* 0x080fe200020006ff */
[----:B------:R-:W-:Y:S01]  /*a730*/  HADD2.F32 R43, -RZ, R72.H0_H0 ;  /* 0x20000048ff2b7230 */ /* 0x000fe20000004100 */
[----:B------:R-:W-:Y:S01]  /*a740*/  F2FP.F16.E4M3.UNPACK_B R74, R74.H1 ;  /* 0x0000004aff4a723e */ /* 0x000fe200030006ff */
[----:B------:R-:W2:Y:S01]  /*a750*/  LDTM.x32 R4, tmem[UR4+0x60] ;  /* 0x00006004000479ee */ /* 0x000ea200082c0000 */
[----:B------:R-:W-:Y:S01]  /*a760*/  NOP ;  /* 0x0000000000007918 */ /* 0x000fe20000000000 */
[----:B------:R-:W-:Y:S01]  /*a770*/  IADD3 R90, PT, PT, R90, 0x2a0, RZ ;  /* 0x000002a05a5a7810 */ /* 0x000fe20007ffe0ff */
[--C-:B------:R-:W-:Y:S01]  /*a780*/  HADD2.F32 R45, -RZ, R46.reuse.H0_H0 ;  /* 0x2000002eff2d7230 */ /* 0x100fe20000004100 */
[----:B------:R-:W-:Y:S01]  /*a790*/  F2FP.F16.E4M3.UNPACK_B R54, R75 ;  /* 0x0000004bff36723e */ /* 0x000fe200020006ff */
[----:B------:R-:W-:Y:S01]  /*a7a0*/  HADD2.F32 R46, -RZ, R46.H1_H1 ;  /* 0x3000002eff2e7230 */ /* 0x000fe20000004100 */
[----:B------:R-:W-:Y:S01]  /*a7b0*/  LOP3.LUT R90, R90, 0xfefffff8, RZ, 0xc0, !PT ;  /* 0xfefffff85a5a7812 */ /* 0x000fe200078ec0ff */
[--C-:B------:R-:W-:Y:S01]  /*a7c0*/  HADD2.F32 R49, -RZ, R50.reuse.H0_H0 ;  /* 0x20000032ff317230 */ /* 0x100fe20000004100 */
[----:B----4-:R-:W-:Y:S01]  /*a7d0*/  F2FP.F16.E4M3.UNPACK_B R58, R76 ;  /* 0x0000004cff3a723e */ /* 0x010fe200020006ff */
[----:B------:R-:W-:Y:S01]  /*a7e0*/  HADD2.F32 R50, -RZ, R50.H1_H1 ;  /* 0x30000032ff327230 */ /* 0x000fe20000004100 */
[----:B--2---:R2:W-:Y:S01]  /*a7f0*/  SYNCS.ARRIVE.TRANS64.RED.A1T0 RZ, [R90+URZ], RZ ;  /* 0x000000ff5aff79a7 */ /* 0x0045e200081004ff */
[--C-:B------:R-:W-:Y:S01]  /*a800*/  HADD2.F32 R53, -RZ, R54.reuse.H0_H0 ;  /* 0x20000036ff357230 */ /* 0x100fe20000004100 */
[-C--:B------:R-:W-:Y:S01]  /*a810*/  F2FP.F16.E4M3.UNPACK_B R62, R77.reuse ;  /* 0x0000004dff3e723e */ /* 0x080fe200020006ff */
[----:B------:R-:W-:Y:S01]  /*a820*/  HADD2.F32 R54, -RZ, R54.H1_H1 ;  /* 0x30000036ff367230 */ /* 0x000fe20000004100 */
[----:B------:R-:W-:Y:S01]  /*a830*/  F2FP.F16.E4M3.UNPACK_B R77, R77.H1 ;  /* 0x0000004dff4d723e */ /* 0x000fe200030006ff */
        /* <DEDUP_REMOVED lines=8> */
[----:B------:R-:W-:Y:S02]  /*a8c0*/  HADD2.F32 R64, -RZ, R77.H1_H1 ;  /* 0x3000004dff407230 */ /* 0x000fe40000004100 */
[C---:B------:R-:W-:Y:S01]  /*a8d0*/  FMUL R4, R38.reuse, R4 ;  /* 0x0000000426047220 */ /* 0x040fe20000400000 */
        /* <DEDUP_REMOVED lines=13> */
[--C-:B------:R-:W-:Y:S02]  /*a9b0*/  HADD2.F32 R65, -RZ, R66.reuse.H0_H0 ;  /* 0x20000042ff417230 */ /* 0x100fe40000004100 */
[C---:B------:R-:W-:Y:S01]  /*a9c0*/  FMUL R24, R38.reuse, R28 ;  /* 0x0000001c26187220 */ /* 0x040fe20000400000 */
[----:B------:R-:W-:Y:S02]  /*a9d0*/  HADD2.F32 R66, -RZ, R66.H1_H1 ;  /* 0x30000042ff427230 */ /* 0x000fe40000004100 */
[C---:B------:R-:W-:Y:S01]  /*a9e0*/  FMUL R25, R38.reuse, R29 ;  /* 0x0000001d26197220 */ /* 0x040fe20000400000 */
[--C-:B------:R-:W-:Y:S02]  /*a9f0*/  HADD2.F32 R69, -RZ, R70.reuse.H0_H0 ;  /* 0x20000046ff457230 */ /* 0x100fe40000004100 */
[C---:B------:R-:W-:Y:S01]  /*aa00*/  FMUL R28, R38.reuse, R32 ;  /* 0x00000020261c7220 */ /* 0x040fe20000400000 */
[----:B------:R-:W-:Y:S02]  /*aa10*/  HADD2.F32 R70, -RZ, R70.H1_H1 ;  /* 0x30000046ff467230 */ /* 0x000fe40000004100 */
[C---:B------:R-:W-:Y:S01]  /*aa20*/  FMUL R29, R38.reuse, R33 ;  /* 0x00000021261d7220 */ /* 0x040fe20000400000 */
        /* <DEDUP_REMOVED lines=11> */
[C---:B------:R-:W-:Y:S01]  /*aae0*/  FMUL R11, R38.reuse, R11 ;  /* 0x0000000b260b7220 */ /* 0x040fe20000400000 */
[----:B------:R-:W-:Y:S01]  /*aaf0*/  F2FP.F16.E4M3.UNPACK_B R78, R78.H1 ;  /* 0x0000004eff4e723e */ /* 0x000fe200030006ff */
[--C-:B------:R-:W-:Y:S01]  /*ab00*/  HADD2.F32 R51, -RZ, R74.reuse.H0_H0 ;  /* 0x2000004aff337230 */ /* 0x100fe20000004100 */
[----:B------:R-:W-:Y:S01]  /*ab10*/  F2FP.SATFINITE.E4M3.F32.PACK_AB_MERGE_C R100, R7, R6, RZ ;  /* 0x000000060764723e */ /* 0x000fe200048070ff */
[C---:B------:R-:W-:Y:S01]  /*ab20*/  FFMA R11, R41.reuse, R48, R11 ;  /* 0x00000030290b7223 */ /* 0x040fe2000000000b */
[C---:B------:R-:W-:Y:S01]  /*ab30*/  FFMA R12, R41.reuse, R49, R12 ;  /* 0x00000031290c7223 */ /* 0x040fe2000000000c */
[----:B------:R-:W-:Y:S01]  /*ab40*/  FFMA R13, R41, R50, R13 ;  /* 0x00000032290d7223 */ /* 0x000fe2000000000d */
[----:B------:R-:W-:Y:S01]  /*ab50*/  F2FP.SATFINITE.E4M3.F32.PACK_AB_MERGE_C R100, R5, R4, R100 ;  /* 0x000000040564723e */ /* 0x000fe20004807064 */
        /* <DEDUP_REMOVED lines=21> */
[----:B------:R-:W-:Y:S02]  /*acb0*/  HADD2.F32 R62, -RZ, R77.H0_H0 ;  /* 0x2000004dff3e7230 */ /* 0x000fe40000004100 */
[C---:B------:R-:W-:Y:S01]  /*acc0*/  FFMA R22, R41.reuse, R59, R22 ;  /* 0x0000003b29167223 */ /* 0x040fe20000000016 */
[C---:B------:R-:W-:Y:S01]  /*acd0*/  FMUL R3, R38.reuse, R26 ;  /* 0x0000001a26037220 */ /* 0x040fe20000400000 */
[C---:B------:R-:W-:Y:S01]  /*ace0*/  FFMA R23, R41.reuse, R60, R23 ;  /* 0x0000003c29177223 */ /* 0x040fe20000000017 */
[C---:B------:R-:W-:Y:S01]  /*acf0*/  FMUL R27, R38.reuse, R27 ;  /* 0x0000001b261b7220 */ /* 0x040fe20000400000 */
[C---:B------:R-:W-:Y:S01]  /*ad00*/  FFMA R0, R41.reuse, R61, R0 ;  /* 0x0000003d29007223 */ /* 0x040fe20000000000 */
[----:B------:R-:W-:Y:S01]  /*ad10*/  F2FP.F16.E4M3.UNPACK_B R79, R79.H1 ;  /* 0x0000004fff4f723e */ /* 0x000fe200030006ff */
        /* <DEDUP_REMOVED lines=23> */
[----:B-1----:R-:W-:Y:S02]  /*ae90*/  F2FP.SATFINITE.E4M3.F32.PACK_AB_MERGE_C R104, R23, R22, RZ ;  /* 0x000000161768723e */ /* 0x002fe400048070ff */
        /* <DEDUP_REMOVED lines=8> */
[----:B------:R-:W-:Y:S03]  /*af20*/  IADD3 R36, PT, PT, R36, 0x1, RZ ;  /* 0x0000000124247810 */ /* 0x000fe60007ffe0ff */
[----:B------:R2:W-:Y:S01]  /*af30*/  STS.128 [R99+0x5400], R104 ;  /* 0x0054006863007388 */ /* 0x0005e20000000c00 */
[----:B------:R-:W-:Y:S01]  /*af40*/  @!PT LDS RZ, [RZ] ;  /* 0x00000000fffff984 */ /* 0x000fe20000000800 */
[----:B------:R-:W-:Y:S01]  /*af50*/  @!PT LDS RZ, [RZ] ;  /* 0x00000000fffff984 */ /* 0x000fe20000000800 */
[----:B------:R-:W-:Y:S01]  /*af60*/  @!PT LDS RZ, [RZ] ;  /* 0x00000000fffff984 */ /* 0x000fe20000000800 */
[----:B------:R-:W-:Y:S01]  /*af70*/  @!PT LDS RZ, [RZ] ;  /* 0x00000000fffff984 */ /* 0x000fe20000000800 */
[----:B------:R1:W-:Y:S07]  /*af80*/  MEMBAR.ALL.CTA ;  /* 0x0000000000007992 */ /* 0x0003ee0000008000 */
[----:B-1----:R-:W1:Y:S02]  /*af90*/  FENCE.VIEW.ASYNC.S ;  /* 0x00000000000073c6 */ /* 0x002e640000000000 */
[----:B-1----:R-:W-:Y:S06]  /*afa0*/  BAR.SYNC.DEFER_BLOCKING 0x1, 0x80 ;  /* 0x0042000000007b1d */ /* 0x002fec0000010000 */
        /* <DEDUP_REMOVED lines=14> */
[----:B-1----:R-:W-:Y:S04]  /*b090*/  DEPBAR.LE SB0, 0x1 ;  /* 0x000080400000791a */ /* 0x002fe80000000000 */
.L_x_171:
[----:B------:R-:W-:Y:S05]  /*b0a0*/  BSYNC.RECONVERGENT B0 ;  /* 0x0000000000007941 */ /* 0x000fea0003800200 */
.L_x_170:
[----:B------:R-:W-:Y:S01]  /*b0b0*/  R2UR UR4, R88 ;  /* 0x00000000580472ca */ /* 0x000fe200000e0000 */
[----:B------:R-:W-:Y:S01]  /*b0c0*/  BAR.SYNC.DEFER_BLOCKING 0x1, 0x80 ;  /* 0x0042000000007b1d */ /* 0x000fe20000010000 */
[----:B------:R-:W-:Y:S01]  /*b0d0*/  ISETP.NE.AND P0, PT, R91, 0x2, PT ;  /* 0x000000025b00780c */ /* 0x000fe20003f05270 */
[----:B------:R-:W-:Y:S01]  /*b0e0*/  UISETP.NE.AND UP0, UPT, UR44, URZ, UPT ;  /* 0x000000ff2c00728c */ /* 0x000fe2000bf05270 */
[----:B------:R-:W-:Y:S01]  /*b0f0*/  ISETP.NE.AND P1, PT, R36, 0x4, PT ;  /* 0x000000042400780c */ /* 0x000fe20003f25270 */
[----:B------:R-:W-:Y:S01]  /*b100*/  UIADD3 UR32, UPT, UPT, UR37, UR59, URZ ;  /* 0x0000003b25207290 */ /* 0x000fe2000fffe0ff */
[----:B------:R-:W-:Y:S02]  /*b110*/  SEL R3, RZ, 0x1, P0 ;  /* 0x00000001ff037807 */ /* 0x000fe40000000000 */
[----:B------:R-:W-:Y:S02]  /*b120*/  SEL R0, RZ, 0x1, P1 ;  /* 0x00000001ff007807 */ /* 0x000fe40000800000 */
[----:B------:R-:W-:Y:S02]  /*b130*/  LOP3.LUT R94, R94, R3, RZ, 0x3c, !PT ;  /* 0x000000035e5e7212 */ /* 0x000fe400078e3cff */
[----:B------:R-:W-:Y:S01]  /*b140*/  LOP3.LUT R95, R95, R0, RZ, 0x3c, !PT ;  /* 0x000000005f5f7212 */ /* 0x000fe200078e3cff */
[----:B------:R-:W-:Y:S01]  /*b150*/  UIADD3 UR20, UPT, UPT, UR38, UR4, URZ ;  /* 0x0000000426147290 */ /* 0x000fe2000fffe0ff */
[----:B------:R-:W-:Y:S02]  /*b160*/  SEL R91, R91, RZ, P0 ;  /* 0x000000ff5b5b7207 */ /* 0x000fe40000000000 */
[----:B------:R-:W-:Y:S01]  /*b170*/  SEL R36, R36, RZ, P1 ;  /* 0x000000ff24247207 */ /* 0x000fe20000800000 */
[----:B------:R-:W-:Y:S01]  /*b180*/  UMOV UR36, UR58 ;  /* 0x0000003a00247c82 */ /* 0x000fe20008000000 */
[----:B------:R-:W-:Y:S07]  /*b190*/  BRA.U UP0, `(.L_x_172) ;  /* 0xffffffb900ac7547 */ /* 0x000fee000b83ffff */
[----:B------:R-:W-:Y:S05]  /*b1a0*/  EXIT ;  /* 0x000000000000794d */ /* 0x000fea0003800000 */
.L_x_25:
[----:B-1----:R1:W2:Y:S02]  /*b1b0*/  SYNCS.PHASECHK.TRANS64.TRYWAIT P0, [R0+URZ+0x2d0], R3 ;  /* 0x0002d003000075a7 */ /* 0x0022a400080011ff */
[----:B--2---:R-:W-:Y:S05]  /*b1c0*/  @!P0 NANOSLEEP.SYNCS 0x989680 ;  /* 0x009896800000895d */ /* 0x004fea0003900000 */
[----:B------:R-:W2:Y:S02]  /*b1d0*/  @!P0 SYNCS.PHASECHK.TRANS64 P0, [R0+URZ+0x2d0], R3 ;  /* 0x0002d003000085a7 */ /* 0x000ea400080010ff */
[----:B--2---:R-:W-:Y:S05]  /*b1e0*/  @!P0 BRA `(.L_x_25) ;  /* 0xfffffffc00f08947 */ /* 0x004fea000383ffff */
[----:B------:R-:W-:Y:S05]  /*b1f0*/  BRA `(.L_x_173) ;  /* 0xffffff6c00007947 */ /* 0x000fea000383ffff */
.L_x_28:
[----:B-1----:R-:W-:-:S07]  /*b200*/  MOV R0, UR33 ;  /* 0x0000002100007c02 */ /* 0x002fce0008000f00 */
.L_x_174:
[----:B-1----:R1:W2:Y:S02]  /*b210*/  SYNCS.PHASECHK.TRANS64.TRYWAIT P0, [R0+URZ+0x108], R3 ;  /* 0x00010803000075a7 */ /* 0x0022a400080011ff */
[----:B--2---:R-:W-:Y:S05]  /*b220*/  @!P0 NANOSLEEP.SYNCS 0x989680 ;  /* 0x009896800000895d */ /* 0x004fea0003900000 */
[----:B------:R-:W2:Y:S02]  /*b230*/  @!P0 SYNCS.PHASECHK.TRANS64 P0, [R0+URZ+0x108], R3 ;  /* 0x00010803000085a7 */ /* 0x000ea400080010ff */
[----:B--2---:R-:W-:Y:S05]  /*b240*/  @!P0 BRA `(.L_x_174) ;  /* 0xfffffffc00f08947 */ /* 0x004fea000383ffff */
[----:B------:R-:W-:Y:S05]  /*b250*/  BRA `(.L_x_27) ;  /* 0xffffff6c00507947 */ /* 0x000fea000383ffff */
.L_x_35:
[----:B-1----:R-:W-:-:S07]  /*b260*/  MOV R0, UR17 ;  /* 0x0000001100007c02 */ /* 0x002fce0008000f00 */
.L_x_175:
[----:B-1----:R1:W2:Y:S02]  /*b270*/  SYNCS.PHASECHK.TRANS64.TRYWAIT P0, [R0+URZ+0x108], R3 ;  /* 0x00010803000075a7 */ /* 0x0022a400080011ff */
[----:B--2---:R-:W-:Y:S05]  /*b280*/  @!P0 NANOSLEEP.SYNCS 0x989680 ;  /* 0x009896800000895d */ /* 0x004fea0003900000 */
[----:B------:R-:W2:Y:S02]  /*b290*/  @!P0 SYNCS.PHASECHK.TRANS64 P0, [R0+URZ+0x108], R3 ;  /* 0x00010803000085a7 */ /* 0x000ea400080010ff */
[----:B--2---:R-:W-:Y:S05]  /*b2a0*/  @!P0 BRA `(.L_x_175) ;  /* 0xfffffffc00f08947 */ /* 0x004fea000383ffff */
[----:B------:R-:W-:Y:S05]  /*b2b0*/  BRA `(.L_x_34) ;  /* 0xffffff7000107947 */ /* 0x000fea000383ffff */
.L_x_40:
[----:B-1----:R1:W2:Y:S02]  /*b2c0*/  SYNCS.PHASECHK.TRANS64.TRYWAIT P0, [R3+URZ+0x260], R0 ;  /* 0x00026000030075a7 */ /* 0x0022a400080011ff */
[----:B--2---:R-:W-:Y:S05]  /*b2d0*/  @!P0 NANOSLEEP.SYNCS 0x989680 ;  /* 0x009896800000895d */ /* 0x004fea0003900000 */
[----:B------:R-:W2:Y:S02]  /*b2e0*/  @!P0 SYNCS.PHASECHK.TRANS64 P0, [R3+URZ+0x260], R0 ;  /* 0x00026000030085a7 */ /* 0x000ea400080010ff */
[----:B--2---:R-:W-:Y:S05]  /*b2f0*/  @!P0 BRA `(.L_x_40) ;  /* 0xfffffffc00f08947 */ /* 0x004fea000383ffff */
[----:B------:R-:W-:Y:S05]  /*b300*/  BRA `(.L_x_176) ;  /* 0xffffff7000b47947 */ /* 0x000fea000383ffff */
.L_x_44:
[----:B-1----:R-:W-:-:S07]  /*b310*/  MOV R0, UR4 ;  /* 0x0000000400007c02 */ /* 0x002fce0008000f00 */
.L_x_177:
[----:B-1----:R1:W2:Y:S02]  /*b320*/  SYNCS.PHASECHK.TRANS64.TRYWAIT P0, [R0+URZ], R3 ;  /* 0x00000003000075a7 */ /* 0x0022a400080011ff */
[----:B--2---:R-:W-:Y:S05]  /*b330*/  @!P0 NANOSLEEP.SYNCS 0x989680 ;  /* 0x009896800000895d */ /* 0x004fea0003900000 */
[----:B------:R-:W2:Y:S02]  /*b340*/  @!P0 SYNCS.PHASECHK.TRANS64 P0, [R0+URZ], R3 ;  /* 0x00000003000085a7 */ /* 0x000ea400080010ff */
[----:B--2---:R-:W-:Y:S05]  /*b350*/  @!P0 BRA `(.L_x_177) ;  /* 0xfffffffc00f08947 */ /* 0x004fea000383ffff */
[----:B------:R-:W-:Y:S05]  /*b360*/  BRA `(.L_x_178) ;  /* 0xffffff78005c7947 */ /* 0x000fea000383ffff */
.L_x_45:
[----:B------:R-:W-:-:S07]  /*b370*/  MOV R0, UR5 ;  /* 0x0000000500007c02 */ /* 0x000fce0008000f00 */
.L_x_179:
[----:B-1----:R1:W2:Y:S02]  /*b380*/  SYNCS.PHASECHK.TRANS64.TRYWAIT P0, [R0+URZ], R3 ;  /* 0x00000003000075a7 */ /* 0x0022a400080011ff */
[----:B--2---:R-:W-:Y:S05]  /*b390*/  @!P0 NANOSLEEP.SYNCS 0x989680 ;  /* 0x009896800000895d */ /* 0x004fea0003900000 */
[----:B------:R-:W2:Y:S02]  /*b3a0*/  @!P0 SYNCS.PHASECHK.TRANS64 P0, [R0+URZ], R3 ;  /* 0x00000003000085a7 */ /* 0x000ea400080010ff */
[----:B--2---:R-:W-:Y:S05]  /*b3b0*/  @!P0 BRA `(.L_x_179) ;  /* 0xfffffffc00f08947 */ /* 0x004fea000383ffff */
[----:B------:R-:W-:Y:S05]  /*b3c0*/  BRA `(.L_x_180) ;  /* 0xffffff7800687947 */ /* 0x000fea000383ffff */
.L_x_46:
[----:B------:R-:W-:-:S07]  /*b3d0*/  MOV R0, UR5 ;  /* 0x0000000500007c02 */ /* 0x000fce0008000f00 */
.L_x_181:
[----:B-1----:R1:W2:Y:S02]  /*b3e0*/  SYNCS.PHASECHK.TRANS64.TRYWAIT P0, [R0+URZ], R3 ;  /* 0x00000003000075a7 */ /* 0x0022a400080011ff */
[----:B--2---:R-:W-:Y:S05]  /*b3f0*/  @!P0 NANOSLEEP.SYNCS 0x989680 ;  /* 0x009896800000895d */ /* 0x004fea0003900000 */
[----:B------:R-:W2:Y:S02]  /*b400*/  @!P0 SYNCS.PHASECHK.TRANS64 P0, [R0+URZ], R3 ;  /* 0x00000003000085a7 */ /* 0x000ea400080010ff */
[----:B--2---:R-:W-:Y:S05]  /*b410*/  @!P0 BRA `(.L_x_181) ;  /* 0xfffffffc00f08947 */ /* 0x004fea000383ffff */
[----:B------:R-:W-:Y:S05]  /*b420*/  BRA `(.L_x_182) ;  /* 0xffffff7800747947 */ /* 0x000fea000383ffff */
.L_x_47:
[----:B------:R-:W-:-:S07]  /*b430*/  MOV R0, UR5 ;  /* 0x0000000500007c02 */ /* 0x000fce0008000f00 */
.L_x_183:
[----:B-1----:R1:W2:Y:S02]  /*b440*/  SYNCS.PHASECHK.TRANS64.TRYWAIT P0, [R0+URZ], R3 ;  /* 0x00000003000075a7 */ /* 0x0022a400080011ff */
[----:B--2---:R-:W-:Y:S05]  /*b450*/  @!P0 NANOSLEEP.SYNCS 0x989680 ;  /* 0x009896800000895d */ /* 0x004fea0003900000 */
[----:B------:R-:W2:Y:S02]  /*b460*/  @!P0 SYNCS.PHASECHK.TRANS64 P0, [R0+URZ], R3 ;  /* 0x00000003000085a7 */ /* 0x000ea400080010ff */
[----:B--2---:R-:W-:Y:S05]  /*b470*/  @!P0 BRA `(.L_x_183) ;  /* 0xfffffffc00f08947 */ /* 0x004fea000383ffff */
[----:B------:R-:W-:Y:S05]  /*b480*/  BRA `(.L_x_184) ;  /* 0xffffff7800807947 */ /* 0x000fea000383ffff */
.L_x_48:
[----:B------:R-:W-:-:S07]  /*b490*/  MOV R0, UR5 ;  /* 0x0000000500007c02 */ /* 0x000fce0008000f00 */
.L_x_185:
[----:B-1----:R1:W2:Y:S02]  /*b4a0*/  SYNCS.PHASECHK.TRANS64.TRYWAIT P0, [R0+URZ], R3 ;  /* 0x00000003000075a7 */ /* 0x0022a400080011ff */
[----:B--2---:R-:W-:Y:S05]  /*b4b0*/  @!P0 NANOSLEEP.SYNCS 0x989680 ;  /* 0x009896800000895d */ /* 0x004fea0003900000 */
[----:B------:R-:W2:Y:S02]  /*b4c0*/  @!P0 SYNCS.PHASECHK.TRANS64 P0, [R0+URZ], R3 ;  /* 0x00000003000085a7 */ /* 0x000ea400080010ff */
[----:B--2---:R-:W-:Y:S05]  /*b4d0*/  @!P0 BRA `(.L_x_185) ;  /* 0xfffffffc00f08947 */ /* 0x004fea000383ffff */
[----:B------:R-:W-:Y:S05]  /*b4e0*/  BRA `(.L_x_186) ;  /* 0xffffff78008c7947 */ /* 0x000fea000383ffff */
.L_x_49:
[----:B------:R-:W-:-:S07]  /*b4f0*/  MOV R0, UR5 ;  /* 0x0000000500007c02 */ /* 0x000fce0008000f00 */
.L_x_187:
[----:B-1----:R1:W2:Y:S02]  /*b500*/  SYNCS.PHASECHK.TRANS64.TRYWAIT P0, [R0+URZ], R3 ;  /* 0x00000003000075a7 */ /* 0x0022a400080011ff */
[----:B--2---:R-:W-:Y:S05]  /*b510*/  @!P0 NANOSLEEP.SYNCS 0x989680 ;  /* 0x009896800000895d */ /* 0x004fea0003900000 */
[----:B------:R-:W2:Y:S02]  /*b520*/  @!P0 SYNCS.PHASECHK.TRANS64 P0, [R0+URZ], R3 ;  /* 0x00000003000085a7 */ /* 0x000ea400080010ff */
[----:B--2---:R-:W-:Y:S05]  /*b530*/  @!P0 BRA `(.L_x_187) ;  /* 0xfffffffc00f08947 */ /* 0x004fea000383ffff */
[----:B------:R-:W-:Y:S05]  /*b540*/  BRA `(.L_x_188) ;  /* 0xffffff7800987947 */ /* 0x000fea000383ffff */
.L_x_50:
[----:B------:R-:W-:-:S07]  /*b550*/  MOV R0, UR5 ;  /* 0x0000000500007c02 */ /* 0x000fce0008000f00 */
.L_x_189:
[----:B-1----:R1:W2:Y:S02]  /*b560*/  SYNCS.PHASECHK.TRANS64.TRYWAIT P0, [R0+URZ], R3 ;  /* 0x00000003000075a7 */ /* 0x0022a400080011ff */
[----:B--2---:R-:W-:Y:S05]  /*b570*/  @!P0 NANOSLEEP.SYNCS 0x989680 ;  /* 0x009896800000895d */ /* 0x004fea0003900000 */
[----:B------:R-:W2:Y:S02]  /*b580*/  @!P0 SYNCS.PHASECHK.TRANS64 P0, [R0+URZ], R3 ;  /* 0x00000003000085a7 */ /* 0x000ea400080010ff */
[----:B--2---:R-:W-:Y:S05]  /*b590*/  @!P0 BRA `(.L_x_189) ;  /* 0xfffffffc00f08947 */ /* 0x004fea000383ffff */
[----:B------:R-:W-:Y:S05]  /*b5a0*/  BRA `(.L_x_190) ;  /* 0xffffff7800a47947 */ /* 0x000fea000383ffff */
.L_x_51:
[----:B------:R-:W-:-:S07]  /*b5b0*/  MOV R0, UR5 ;  /* 0x0000000500007c02 */ /* 0x000fce0008000f00 */
.L_x_191:
[----:B-1----:R1:W2:Y:S02]  /*b5c0*/  SYNCS.PHASECHK.TRANS64.TRYWAIT P0, [R0+URZ], R3 ;  /* 0x00000003000075a7 */ /* 0x0022a400080011ff */
[----:B--2---:R-:W-:Y:S05]  /*b5d0*/  @!P0 NANOSLEEP.SYNCS 0x989680 ;  /* 0x009896800000895d */ /* 0x004fea0003900000 */
[----:B------:R-:W2:Y:S02]  /*b5e0*/  @!P0 SYNCS.PHASECHK.TRANS64 P0, [R0+URZ], R3 ;  /* 0x00000003000085a7 */ /* 0x000ea400080010ff */
[----:B--2---:R-:W-:Y:S05]  /*b5f0*/  @!P0 BRA `(.L_x_191) ;  /* 0xfffffffc00f08947 */ /* 0x004fea000383ffff */
[----:B------:R-:W-:Y:S05]  /*b600*/  BRA `(.L_x_192) ;  /* 0xffffff7800b07947 */ /* 0x000fea000383ffff */
.L_x_52:
[----:B------:R-:W-:-:S07]  /*b610*/  MOV R0, UR5 ;  /* 0x0000000500007c02 */ /* 0x000fce0008000f00 */
.L_x_193:
[----:B-1----:R1:W2:Y:S02]  /*b620*/  SYNCS.PHASECHK.TRANS64.TRYWAIT P0, [R0+URZ], R3 ;  /* 0x00000003000075a7 */ /* 0x0022a400080011ff */
[----:B--2---:R-:W-:Y:S05]  /*b630*/  @!P0 NANOSLEEP.SYNCS 0x989680 ;  /* 0x009896800000895d */ /* 0x004fea0003900000 */
[----:B------:R-:W2:Y:S02]  /*b640*/  @!P0 SYNCS.PHASECHK.TRANS64 P0, [R0+URZ], R3 ;  /* 0x00000003000085a7 */ /* 0x000ea400080010ff */
[----:B--2---:R-:W-:Y:S05]  /*b650*/  @!P0 BRA `(.L_x_193) ;  /* 0xfffffffc00f08947 */ /* 0x004fea000383ffff */
[----:B------:R-:W-:Y:S05]  /*b660*/  BRA `(.L_x_194) ;  /* 0xffffff7800bc7947 */ /* 0x000fea000383ffff */
.L_x_53:
[----:B------:R-:W-:-:S07]  /*b670*/  MOV R0, UR5 ;  /* 0x0000000500007c02 */ /* 0x000fce0008000f00 */
.L_x_195:
[----:B-1----:R1:W2:Y:S02]  /*b680*/  SYNCS.PHASECHK.TRANS64.TRYWAIT P0, [R0+URZ], R3 ;  /* 0x00000003000075a7 */ /* 0x0022a400080011ff */
[----:B--2---:R-:W-:Y:S05]  /*b690*/  @!P0 NANOSLEEP.SYNCS 0x989680 ;  /* 0x009896800000895d */ /* 0x004fea0003900000 */
[----:B------:R-:W2:Y:S02]  /*b6a0*/  @!P0 SYNCS.PHASECHK.TRANS64 P0, [R0+URZ], R3 ;  /* 0x00000003000085a7 */ /* 0x000ea400080010ff */
[----:B--2---:R-:W-:Y:S05]  /*b6b0*/  @!P0 BRA `(.L_x_195) ;  /* 0xfffffffc00f08947 */ /* 0x004fea000383ffff */
[----:B------:R-:W-:Y:S05]  /*b6c0*/  BRA `(.L_x_196) ;  /* 0xffffff7800c87947 */ /* 0x000fea000383ffff */
.L_x_54:
[----:B------:R-:W-:-:S07]  /*b6d0*/  MOV R0, UR5 ;  /* 0x0000000500007c02 */ /* 0x000fce0008000f00 */
.L_x_197:
[----:B-1----:R1:W2:Y:S02]  /*b6e0*/  SYNCS.PHASECHK.TRANS64.TRYWAIT P0, [R0+URZ], R3 ;  /* 0x00000003000075a7 */ /* 0x0022a400080011ff */
[----:B--2---:R-:W-:Y:S05]  /*b6f0*/  @!P0 NANOSLEEP.SYNCS 0x989680 ;  /* 0x009896800000895d */ /* 0x004fea0003900000 */
[----:B------:R-:W2:Y:S02]  /*b700*/  @!P0 SYNCS.PHASECHK.TRANS64 P0, [R0+URZ], R3 ;  /* 0x00000003000085a7 */ /* 0x000ea400080010ff */
[----:B--2---:R-:W-:Y:S05]  /*b710*/  @!P0 BRA `(.L_x_197) ;  /* 0xfffffffc00f08947 */ /* 0x004fea000383ffff */
[----:B------:R-:W-:Y:S05]  /*b720*/  BRA `(.L_x_198) ;  /* 0xffffff7800d47947 */ /* 0x000fea000383ffff */
.L_x_55:
[----:B------:R-:W-:-:S07]  /*b730*/  MOV R0, UR5 ;  /* 0x0000000500007c02 */ /* 0x000fce0008000f00 */
.L_x_199:
[----:B-1----:R1:W2:Y:S02]  /*b740*/  SYNCS.PHASECHK.TRANS64.TRYWAIT P0, [R0+URZ], R3 ;  /* 0x00000003000075a7 */ /* 0x0022a400080011ff */
[----:B--2---:R-:W-:Y:S05]  /*b750*/  @!P0 NANOSLEEP.SYNCS 0x989680 ;  /* 0x009896800000895d */ /* 0x004fea0003900000 */
[----:B------:R-:W2:Y:S02]  /*b760*/  @!P0 SYNCS.PHASECHK.TRANS64 P0, [R0+URZ], R3 ;  /* 0x00000003000085a7 */ /* 0x000ea400080010ff */
[----:B--2---:R-:W-:Y:S05]  /*b770*/  @!P0 BRA `(.L_x_199) ;  /* 0xfffffffc00f08947 */ /* 0x004fea000383ffff */
[----:B------:R-:W-:Y:S05]  /*b780*/  BRA `(.L_x_200) ;  /* 0xffffff7800e07947 */ /* 0x000fea000383ffff */
.L_x_56:
[----:B------:R-:W-:-:S07]  /*b790*/  MOV R0, UR5 ;  /* 0x0000000500007c02 */ /* 0x000fce0008000f00 */
.L_x_201:
[----:B-1----:R1:W2:Y:S02]  /*b7a0*/  SYNCS.PHASECHK.TRANS64.TRYWAIT P0, [R0+URZ], R3 ;  /* 0x00000003000075a7 */ /* 0x0022a400080011ff */
[----:B--2---:R-:W-:Y:S05]  /*b7b0*/  @!P0 NANOSLEEP.SYNCS 0x989680 ;  /* 0x009896800000895d */ /* 0x004fea0003900000 */
[----:B------:R-:W2:Y:S02]  /*b7c0*/  @!P0 SYNCS.PHASECHK.TRANS64 P0, [R0+URZ], R3 ;  /* 0x00000003000085a7 */ /* 0x000ea400080010ff */
[----:B--2---:R-:W-:Y:S05]  /*b7d0*/  @!P0 BRA `(.L_x_201) ;  /* 0xfffffffc00f08947 */ /* 0x004fea000383ffff */
[----:B------:R-:W-:Y:S05]  /*b7e0*/  BRA `(.L_x_202) ;  /* 0xffffff7800ec7947 */ /* 0x000fea000383ffff */
.L_x_57:
[----:B------:R-:W-:-:S07]  /*b7f0*/  MOV R0, UR5 ;  /* 0x0000000500007c02 */ /* 0x000fce0008000f00 */
.L_x_203:
[----:B-1----:R1:W2:Y:S02]  /*b800*/  SYNCS.PHASECHK.TRANS64.TRYWAIT P0, [R0+URZ], R3 ;  /* 0x00000003000075a7 */ /* 0x0022a400080011ff */
[----:B--2---:R-:W-:Y:S05]  /*b810*/  @!P0 NANOSLEEP.SYNCS 0x989680 ;  /* 0x009896800000895d */ /* 0x004fea0003900000 */
[----:B------:R-:W2:Y:S02]  /*b820*/  @!P0 SYNCS.PHASECHK.TRANS64 P0, [R0+URZ], R3 ;  /* 0x00000003000085a7 */ /* 0x000ea400080010ff */
[----:B--2---:R-:W-:Y:S05]  /*b830*/  @!P0 BRA `(.L_x_203) ;  /* 0xfffffffc00f08947 */ /* 0x004fea000383ffff */
[----:B------:R-:W-:Y:S05]  /*b840*/  BRA `(.L_x_204) ;  /* 0xffffff7800f87947 */ /* 0x000fea000383ffff */
.L_x_58:
[----:B------:R-:W-:-:S07]  /*b850*/  MOV R0, UR5 ;  /* 0x0000000500007c02 */ /* 0x000fce0008000f00 */
.L_x_205:
[----:B-1----:R1:W2:Y:S02]  /*b860*/  SYNCS.PHASECHK.TRANS64.TRYWAIT P0, [R0+URZ], R3 ;  /* 0x00000003000075a7 */ /* 0x0022a400080011ff */
[----:B--2---:R-:W-:Y:S05]  /*b870*/  @!P0 NANOSLEEP.SYNCS 0x989680 ;  /* 0x009896800000895d */ /* 0x004fea0003900000 */
[----:B------:R-:W2:Y:S02]  /*b880*/  @!P0 SYNCS.PHASECHK.TRANS64 P0, [R0+URZ], R3 ;  /* 0x00000003000085a7 */ /* 0x000ea400080010ff */
[----:B--2---:R-:W-:Y:S05]  /*b890*/  @!P0 BRA `(.L_x_205) ;  /* 0xfffffffc00f08947 */ /* 0x004fea000383ffff */
[----:B------:R-:W-:Y:S05]  /*b8a0*/  BRA `(.L_x_206) ;  /* 0xffffff7c00047947 */ /* 0x000fea000383ffff */
.L_x_59:
[----:B------:R-:W-:-:S07]  /*b8b0*/  MOV R0, UR5 ;  /* 0x0000000500007c02 */ /* 0x000fce0008000f00 */
.L_x_207:
[----:B-1----:R1:W2:Y:S02]  /*b8c0*/  SYNCS.PHASECHK.TRANS64.TRYWAIT P0, [R0+URZ], R3 ;  /* 0x00000003000075a7 */ /* 0x0022a400080011ff */
[----:B--2---:R-:W-:Y:S05]  /*b8d0*/  @!P0 NANOSLEEP.SYNCS 0x989680 ;  /* 0x009896800000895d */ /* 0x004fea0003900000 */
[----:B------:R-:W2:Y:S02]  /*b8e0*/  @!P0 SYNCS.PHASECHK.TRANS64 P0, [R0+URZ], R3 ;  /* 0x00000003000085a7 */ /* 0x000ea400080010ff */
[----:B--2---:R-:W-:Y:S05]  /*b8f0*/  @!P0 BRA `(.L_x_207) ;  /* 0xfffffffc00f08947 */ /* 0x004fea000383ffff */
[----:B------:R-:W-:Y:S05]  /*b900*/  BRA `(.L_x_208) ;  /* 0xffffff7c00107947 */ /* 0x000fea000383ffff */
.L_x_60:
[----:B------:R-:W-:-:S07]  /*b910*/  MOV R0, UR5 ;  /* 0x0000000500007c02 */ /* 0x000fce0008000f00 */
.L_x_209:
[----:B-1----:R1:W2:Y:S02]  /*b920*/  SYNCS.PHASECHK.TRANS64.TRYWAIT P0, [R0+URZ], R3 ;  /* 0x00000003000075a7 */ /* 0x0022a400080011ff */
[----:B--2---:R-:W-:Y:S05]  /*b930*/  @!P0 NANOSLEEP.SYNCS 0x989680 ;  /* 0x009896800000895d */ /* 0x004fea0003900000 */
[----:B------:R-:W2:Y:S02]  /*b940*/  @!P0 SYNCS.PHASECHK.TRANS64 P0, [R0+URZ], R3 ;  /* 0x00000003000085a7 */ /* 0x000ea400080010ff */
[----:B--2---:R-:W-:Y:S05]  /*b950*/  @!P0 BRA `(.L_x_209) ;  /* 0xfffffffc00f08947 */ /* 0x004fea000383ffff */
[----:B------:R-:W-:Y:S05]  /*b960*/  BRA `(.L_x_210) ;  /* 0xffffff7c001c7947 */ /* 0x000fea000383ffff */
.L_x_61:
[----:B------:R-:W-:-:S07]  /*b970*/  MOV R0, UR5 ;  /* 0x0000000500007c02 */ /* 0x000fce0008000f00 */
.L_x_211:
[----:B-1----:R1:W2:Y:S02]  /*b980*/  SYNCS.PHASECHK.TRANS64.TRYWAIT P0, [R0+URZ], R3 ;  /* 0x00000003000075a7 */ /* 0x0022a400080011ff */
[----:B--2---:R-:W-:Y:S05]  /*b990*/  @!P0 NANOSLEEP.SYNCS 0x989680 ;  /* 0x009896800000895d */ /* 0x004fea0003900000 */
[----:B------:R-:W2:Y:S02]  /*b9a0*/  @!P0 SYNCS.PHASECHK.TRANS64 P0, [R0+URZ], R3 ;  /* 0x00000003000085a7 */ /* 0x000ea400080010ff */
[----:B--2---:R-:W-:Y:S05]  /*b9b0*/  @!P0 BRA `(.L_x_211) ;  /* 0xfffffffc00f08947 */ /* 0x004fea000383ffff */
[----:B------:R-:W-:Y:S05]  /*b9c0*/  BRA `(.L_x_212) ;  /* 0xffffff7c00287947 */ /* 0x000fea000383ffff */
.L_x_62:
[----:B------:R-:W-:-:S07]  /*b9d0*/  MOV R0, UR5 ;  /* 0x0000000500007c02 */ /* 0x000fce0008000f00 */
.L_x_213:
[----:B-1----:R1:W2:Y:S02]  /*b9e0*/  SYNCS.PHASECHK.TRANS64.TRYWAIT P0, [R0+URZ], R3 ;  /* 0x00000003000075a7 */ /* 0x0022a400080011ff */
[----:B--2---:R-:W-:Y:S05]  /*b9f0*/  @!P0 NANOSLEEP.SYNCS 0x989680 ;  /* 0x009896800000895d */ /* 0x004fea0003900000 */
[----:B------:R-:W2:Y:S02]  /*ba00*/  @!P0 SYNCS.PHASECHK.TRANS64 P0, [R0+URZ], R3 ;  /* 0x00000003000085a7 */ /* 0x000ea400080010ff */
[----:B--2---:R-:W-:Y:S05]  /*ba10*/  @!P0 BRA `(.L_x_213) ;  /* 0xfffffffc00f08947 */ /* 0x004fea000383ffff */
[----:B------:R-:W-:Y:S05]  /*ba20*/  BRA `(.L_x_214) ;  /* 0xffffff7c00347947 */ /* 0x000fea000383ffff */
.L_x_63:
[----:B------:R-:W-:-:S07]  /*ba30*/  MOV R0, UR5 ;  /* 0x0000000500007c02 */ /* 0x000fce0008000f00 */
.L_x_215:
[----:B-1----:R1:W2:Y:S02]  /*ba40*/  SYNCS.PHASECHK.TRANS64.TRYWAIT P0, [R0+URZ], R3 ;  /* 0x00000003000075a7 */ /* 0x0022a400080011ff */
[----:B--2---:R-:W-:Y:S05]  /*ba50*/  @!P0 NANOSLEEP.SYNCS 0x989680 ;  /* 0x009896800000895d */ /* 0x004fea0003900000 */
[----:B------:R-:W2:Y:S02]  /*ba60*/  @!P0 SYNCS.PHASECHK.TRANS64 P0, [R0+URZ], R3 ;  /* 0x00000003000085a7 */ /* 0x000ea400080010ff */
[----:B--2---:R-:W-:Y:S05]  /*ba70*/  @!P0 BRA `(.L_x_215) ;  /* 0xfffffffc00f08947 */ /* 0x004fea000383ffff */
[----:B------:R-:W-:Y:S05]  /*ba80*/  BRA `(.L_x_216) ;  /* 0xffffff7c00407947 */ /* 0x000fea000383ffff */
.L_x_64:
[----:B------:R-:W-:-:S07]  /*ba90*/  MOV R0, UR5 ;  /* 0x0000000500007c02 */ /* 0x000fce0008000f00 */
.L_x_217:
[----:B-1----:R1:W2:Y:S02]  /*baa0*/  SYNCS.PHASECHK.TRANS64.TRYWAIT P0, [R0+URZ], R3 ;  /* 0x00000003000075a7 */ /* 0x0022a400080011ff */
[----:B--2---:R-:W-:Y:S05]  /*bab0*/  @!P0 NANOSLEEP.SYNCS 0x989680 ;  /* 0x009896800000895d */ /* 0x004fea0003900000 */
[----:B------:R-:W2:Y:S02]  /*bac0*/  @!P0 SYNCS.PHASECHK.TRANS64 P0, [R0+URZ], R3 ;  /* 0x00000003000085a7 */ /* 0x000ea400080010ff */
[----:B--2---:R-:W-:Y:S05]  /*bad0*/  @!P0 BRA `(.L_x_217) ;  /* 0xfffffffc00f08947 */ /* 0x004fea000383ffff */
[----:B------:R-:W-:Y:S05]  /*bae0*/  BRA `(.L_x_218) ;  /* 0xffffff7c004c7947 */ /* 0x000fea000383ffff */
.L_x_65:
[----:B------:R-:W-:-:S07]  /*baf0*/  MOV R0, UR5 ;  /* 0x0000000500007c02 */ /* 0x000fce0008000f00 */
.L_x_219:
[----:B-1----:R1:W2:Y:S02]  /*bb00*/  SYNCS.PHASECHK.TRANS64.TRYWAIT P0, [R0+URZ], R3 ;  /* 0x00000003000075a7 */ /* 0x0022a400080011ff */
[----:B--2---:R-:W-:Y:S05]  /*bb10*/  @!P0 NANOSLEEP.SYNCS 0x989680 ;  /* 0x009896800000895d */ /* 0x004fea0003900000 */
[----:B------:R-:W2:Y:S02]  /*bb20*/  @!P0 SYNCS.PHASECHK.TRANS64 P0, [R0+URZ], R3 ;  /* 0x00000003000085a7 */ /* 0x000ea400080010ff */
[----:B--2---:R-:W-:Y:S05]  /*bb30*/  @!P0 BRA `(.L_x_219) ;  /* 0xfffffffc00f08947 */ /* 0x004fea000383ffff */
[----:B------:R-:W-:Y:S05]  /*bb40*/  BRA `(.L_x_220) ;  /* 0xffffff7c00587947 */ /* 0x000fea000383ffff */
.L_x_66:
[----:B------:R-:W-:-:S07]  /*bb50*/  MOV R0, UR5 ;  /* 0x0000000500007c02 */ /* 0x000fce0008000f00 */
.L_x_221:
[----:B-1----:R1:W2:Y:S02]  /*bb60*/  SYNCS.PHASECHK.TRANS64.TRYWAIT P0, [R0+URZ], R3 ;  /* 0x00000003000075a7 */ /* 0x0022a400080011ff */
[----:B--2---:R-:W-:Y:S05]  /*bb70*/  @!P0 NANOSLEEP.SYNCS 0x989680 ;  /* 0x009896800000895d */ /* 0x004fea0003900000 */
[----:B------:R-:W2:Y:S02]  /*bb80*/  @!P0 SYNCS.PHASECHK.TRANS64 P0, [R0+URZ], R3 ;  /* 0x00000003000085a7 */ /* 0x000ea400080010ff */
[----:B--2---:R-:W-:Y:S05]  /*bb90*/  @!P0 BRA `(.L_x_221) ;  /* 0xfffffffc00f08947 */ /* 0x004fea000383ffff */
[----:B------:R-:W-:Y:S05]  /*bba0*/  BRA `(.L_x_222) ;  /* 0xffffff7c00647947 */ /* 0x000fea000383ffff */
.L_x_67:
[----:B------:R-:W-:-:S07]  /*bbb0*/  MOV R0, UR5 ;  /* 0x0000000500007c02 */ /* 0x000fce0008000f00 */
.L_x_223:
[----:B-1----:R1:W2:Y:S02]  /*bbc0*/  SYNCS.PHASECHK.TRANS64.TRYWAIT P0, [R0+URZ], R3 ;  /* 0x00000003000075a7 */ /* 0x0022a400080011ff */
[----:B--2---:R-:W-:Y:S05]  /*bbd0*/  @!P0 NANOSLEEP.SYNCS 0x989680 ;  /* 0x009896800000895d */ /* 0x004fea0003900000 */
[----:B------:R-:W2:Y:S02]  /*bbe0*/  @!P0 SYNCS.PHASECHK.TRANS64 P0, [R0+URZ], R3 ;  /* 0x00000003000085a7 */ /* 0x000ea400080010ff */
[----:B--2---:R-:W-:Y:S05]  /*bbf0*/  @!P0 BRA `(.L_x_223) ;  /* 0xfffffffc00f08947 */ /* 0x004fea000383ffff */
[----:B------:R-:W-:Y:S05]  /*bc00*/  BRA `(.L_x_224) ;  /* 0xffffff7c00707947 */ /* 0x000fea000383ffff */
.L_x_68:
[----:B------:R-:W-:-:S07]  /*bc10*/  MOV R0, UR5 ;  /* 0x0000000500007c02 */ /* 0x000fce0008000f00 */
.L_x_225:
[----:B-1----:R1:W2:Y:S02]  /*bc20*/  SYNCS.PHASECHK.TRANS64.TRYWAIT P0, [R0+URZ], R3 ;  /* 0x00000003000075a7 */ /* 0x0022a400080011ff */
[----:B--2---:R-:W-:Y:S05]  /*bc30*/  @!P0 NANOSLEEP.SYNCS 0x989680 ;  /* 0x009896800000895d */ /* 0x004fea0003900000 */
[----:B------:R-:W2:Y:S02]  /*bc40*/  @!P0 SYNCS.PHASECHK.TRANS64 P0, [R0+URZ], R3 ;  /* 0x00000003000085a7 */ /* 0x000ea400080010ff */
[----:B--2---:R-:W-:Y:S05]  /*bc50*/  @!P0 BRA `(.L_x_225) ;  /* 0xfffffffc00f08947 */ /* 0x004fea000383ffff */
[----:B------:R-:W-:Y:S05]  /*bc60*/  BRA `(.L_x_226) ;  /* 0xffffff7c007c7947 */ /* 0x000fea000383ffff */
.L_x_69:
[----:B------:R-:W-:-:S07]  /*bc70*/  MOV R0, UR5 ;  /* 0x0000000500007c02 */ /* 0x000fce0008000f00 */
.L_x_227:
[----:B-1----:R1:W2:Y:S02]  /*bc80*/  SYNCS.PHASECHK.TRANS64.TRYWAIT P0, [R0+URZ], R3 ;  /* 0x00000003000075a7 */ /* 0x0022a400080011ff */
[----:B--2---:R-:W-:Y:S05]  /*bc90*/  @!P0 NANOSLEEP.SYNCS 0x989680 ;  /* 0x009896800000895d */ /* 0x004fea0003900000 */
[----:B------:R-:W2:Y:S02]  /*bca0*/  @!P0 SYNCS.PHASECHK.TRANS64 P0, [R0+URZ], R3 ;  /* 0x00000003000085a7 */ /* 0x000ea400080010ff */
[----:B--2---:R-:W-:Y:S05]  /*bcb0*/  @!P0 BRA `(.L_x_227) ;  /* 0xfffffffc00f08947 */ /* 0x004fea000383ffff */
[----:B------:R-:W-:Y:S05]  /*bcc0*/  BRA `(.L_x_228) ;  /* 0xffffff7c00887947 */ /* 0x000fea000383ffff */
.L_x_70:
[----:B------:R-:W-:-:S07]  /*bcd0*/  MOV R0, UR5 ;  /* 0x0000000500007c02 */ /* 0x000fce0008000f00 */
.L_x_229:
[----:B-1----:R1:W2:Y:S02]  /*bce0*/  SYNCS.PHASECHK.TRANS64.TRYWAIT P0, [R0+URZ], R3 ;  /* 0x00000003000075a7 */ /* 0x0022a400080011ff */
[----:B--2---:R-:W-:Y:S05]  /*bcf0*/  @!P0 NANOSLEEP.SYNCS 0x989680 ;  /* 0x009896800000895d */ /* 0x004fea0003900000 */
[----:B------:R-:W2:Y:S02]  /*bd00*/  @!P0 SYNCS.PHASECHK.TRANS64 P0, [R0+URZ], R3 ;  /* 0x00000003000085a7 */ /* 0x000ea400080010ff */
[----:B--2---:R-:W-:Y:S05]  /*bd10*/  @!P0 BRA `(.L_x_229) ;  /* 0xfffffffc00f08947 */ /* 0x004fea000383ffff */
[----:B------:R-:W-:Y:S05]  /*bd20*/  BRA `(.L_x_230) ;  /* 0xffffff7c00947947 */ /* 0x000fea000383ffff */
.L_x_71:
[----:B------:R-:W-:-:S07]  /*bd30*/  MOV R0, UR5 ;  /* 0x0000000500007c02 */ /* 0x000fce0008000f00 */
.L_x_231:
[----:B-1----:R1:W2:Y:S02]  /*bd40*/  SYNCS.PHASECHK.TRANS64.TRYWAIT P0, [R0+URZ], R3 ;  /* 0x00000003000075a7 */ /* 0x0022a400080011ff */
[----:B--2---:R-:W-:Y:S05]  /*bd50*/  @!P0 NANOSLEEP.SYNCS 0x989680 ;  /* 0x009896800000895d */ /* 0x004fea0003900000 */
[----:B------:R-:W2:Y:S02]  /*bd60*/  @!P0 SYNCS.PHASECHK.TRANS64 P0, [R0+URZ], R3 ;  /* 0x00000003000085a7 */ /* 0x000ea400080010ff */
[----:B--2---:R-:W-:Y:S05]  /*bd70*/  @!P0 BRA `(.L_x_231) ;  /* 0xfffffffc00f08947 */ /* 0x004fea000383ffff */
[----:B------:R-:W-:Y:S05]  /*bd80*/  BRA `(.L_x_232) ;  /* 0xffffff7c00a07947 */ /* 0x000fea000383ffff */
.L_x_72:
[----:B------:R-:W-:-:S07]  /*bd90*/  MOV R0, UR5 ;  /* 0x0000000500007c02 */ /* 0x000fce0008000f00 */
.L_x_233:
[----:B-1----:R1:W2:Y:S02]  /*bda0*/  SYNCS.PHASECHK.TRANS64.TRYWAIT P0, [R0+URZ], R3 ;  /* 0x00000003000075a7 */ /* 0x0022a400080011ff */
[----:B--2---:R-:W-:Y:S05]  /*bdb0*/  @!P0 NANOSLEEP.SYNCS 0x989680 ;  /* 0x009896800000895d */ /* 0x004fea0003900000 */
[----:B------:R-:W2:Y:S02]  /*bdc0*/  @!P0 SYNCS.PHASECHK.TRANS64 P0, [R0+URZ], R3 ;  /* 0x00000003000085a7 */ /* 0x000ea400080010ff */
[----:B--2---:R-:W-:Y:S05]  /*bdd0*/  @!P0 BRA `(.L_x_233) ;  /* 0xfffffffc00f08947 */ /* 0x004fea000383ffff */
[----:B------:R-:W-:Y:S05]  /*bde0*/  BRA `(.L_x_234) ;  /* 0xffffff7c00ac7947 */ /* 0x000fea000383ffff */
.L_x_73:
[----:B------:R-:W-:-:S07]  /*bdf0*/  MOV R0, UR5 ;  /* 0x0000000500007c02 */ /* 0x000fce0008000f00 */
.L_x_235:
[----:B-1----:R1:W2:Y:S02]  /*be00*/  SYNCS.PHASECHK.TRANS64.TRYWAIT P0, [R0+URZ], R3 ;  /* 0x00000003000075a7 */ /* 0x0022a400080011ff */
[----:B--2---:R-:W-:Y:S05]  /*be10*/  @!P0 NANOSLEEP.SYNCS 0x989680 ;  /* 0x009896800000895d */ /* 0x004fea0003900000 */
[----:B------:R-:W2:Y:S02]  /*be20*/  @!P0 SYNCS.PHASECHK.TRANS64 P0, [R0+URZ], R3 ;  /* 0x00000003000085a7 */ /* 0x000ea400080010ff */
[----:B--2---:R-:W-:Y:S05]  /*be30*/  @!P0 BRA `(.L_x_235) ;  /* 0xfffffffc00f08947 */ /* 0x004fea000383ffff */
[----:B------:R-:W-:Y:S05]  /*be40*/  BRA `(.L_x_236) ;  /* 0xffffff7c00b87947 */ /* 0x000fea000383ffff */
.L_x_74:
[----:B------:R-:W-:-:S07]  /*be50*/  MOV R0, UR5 ;  /* 0x0000000500007c02 */ /* 0x000fce0008000f00 */
.L_x_237:
[----:B-1----:R1:W2:Y:S02]  /*be60*/  SYNCS.PHASECHK.TRANS64.TRYWAIT P0, [R0+URZ], R3 ;  /* 0x00000003000075a7 */ /* 0x0022a400080011ff */
[----:B--2---:R-:W-:Y:S05]  /*be70*/  @!P0 NANOSLEEP.SYNCS 0x989680 ;  /* 0x009896800000895d */ /* 0x004fea0003900000 */
[----:B------:R-:W2:Y:S02]  /*be80*/  @!P0 SYNCS.PHASECHK.TRANS64 P0, [R0+URZ], R3 ;  /* 0x00000003000085a7 */ /* 0x000ea400080010ff */
[----:B--2---:R-:W-:Y:S05]  /*be90*/  @!P0 BRA `(.L_x_237) ;  /* 0xfffffffc00f08947 */ /* 0x004fea000383ffff */
[----:B------:R-:W-:Y:S05]  /*bea0*/  BRA `(.L_x_238) ;  /* 0xffffff7c00c47947 */ /* 0x000fea000383ffff */
.L_x_75:
[----:B------:R-:W-:-:S07]  /*beb0*/  MOV R0, UR5 ;  /* 0x0000000500007c02 */ /* 0x000fce0008000f00 */
.L_x_239:
[----:B-1----:R1:W2:Y:S02]  /*bec0*/  SYNCS.PHASECHK.TRANS64.TRYWAIT P0, [R0+URZ], R3 ;  /* 0x00000003000075a7 */ /* 0x0022a400080011ff */
[----:B--2---:R-:W-:Y:S05]  /*bed0*/  @!P0 NANOSLEEP.SYNCS 0x989680 ;  /* 0x009896800000895d */ /* 0x004fea0003900000 */
[----:B------:R-:W2:Y:S02]  /*bee0*/  @!P0 SYNCS.PHASECHK.TRANS64 P0, [R0+URZ], R3 ;  /* 0x00000003000085a7 */ /* 0x000ea400080010ff */
[----:B--2---:R-:W-:Y:S05]  /*bef0*/  @!P0 BRA `(.L_x_239) ;  /* 0xfffffffc00f08947 */ /* 0x004fea000383ffff */
[----:B------:R-:W-:Y:S05]  /*bf00*/  BRA `(.L_x_240) ;  /* 0xffffff7c00d07947 */ /* 0x000fea000383ffff */
.L_x_78:
[----:B-1----:R1:W2:Y:S02]  /*bf10*/  SYNCS.PHASECHK.TRANS64.TRYWAIT P0, [R2+URZ+0x2c0], R5 ;  /* 0x0002c005020075a7 */ /* 0x0022a400080011ff */
[----:B--2---:R-:W-:Y:S05]  /*bf20*/  @!P0 NANOSLEEP.SYNCS 0x989680 ;  /* 0x009896800000895d */ /* 0x004fea0003900000 */
[----:B------:R-:W2:Y:S02]  /*bf30*/  @!P0 SYNCS.PHASECHK.TRANS64 P0, [R2+URZ+0x2c0], R5 ;  /* 0x0002c005020085a7 */ /* 0x000ea400080010ff */
[----:B--2---:R-:W-:Y:S05]  /*bf40*/  @!P0 BRA `(.L_x_78) ;  /* 0xfffffffc00f08947 */ /* 0x004fea000383ffff */
[----:B------:R-:W-:Y:S05]  /*bf50*/  BRA `(.L_x_241) ;  /* 0xffffff80002c7947 */ /* 0x000fea000383ffff */
.L_x_79:
[----:B------:R-:W-:-:S07]  /*bf60*/  MOV R2, UR4 ;  /* 0x0000000400027c02 */ /* 0x000fce0008000f00 */
.L_x_242:
[----:B-1----:R1:W2:Y:S02]  /*bf70*/  SYNCS.PHASECHK.TRANS64.TRYWAIT P0, [R2+URZ+0x270], R5 ;  /* 0x00027005020075a7 */ /* 0x0022a400080011ff */
[----:B--2---:R-:W-:Y:S05]  /*bf80*/  @!P0 NANOSLEEP.SYNCS 0x989680 ;  /* 0x009896800000895d */ /* 0x004fea0003900000 */
[----:B------:R-:W2:Y:S02]  /*bf90*/  @!P0 SYNCS.PHASECHK.TRANS64 P0, [R2+URZ+0x270], R5 ;  /* 0x00027005020085a7 */ /* 0x000ea400080010ff */
[----:B--2---:R-:W-:Y:S05]  /*bfa0*/  @!P0 BRA `(.L_x_242) ;  /* 0xfffffffc00f08947 */ /* 0x004fea000383ffff */
[----:B------:R-:W-:Y:S05]  /*bfb0*/  BRA `(.L_x_243) ;  /* 0xffffff80003c7947 */ /* 0x000fea000383ffff */
.L_x_80:
[----:B-1----:R1:W2:Y:S02]  /*bfc0*/  SYNCS.PHASECHK.TRANS64.TRYWAIT P1, [R2+URZ+0x260], R5 ;  /* 0x00026005020075a7 */ /* 0x0022a400080211ff */
[----:B--2---:R-:W-:Y:S05]  /*bfd0*/  @!P1 NANOSLEEP.SYNCS 0x989680 ;  /* 0x009896800000995d */ /* 0x004fea0003900000 */
[----:B------:R-:W2:Y:S02]  /*bfe0*/  @!P1 SYNCS.PHASECHK.TRANS64 P1, [R2+URZ+0x260], R5 ;  /* 0x00026005020095a7 */ /* 0x000ea400080210ff */
[----:B--2---:R-:W-:Y:S05]  /*bff0*/  @!P1 BRA `(.L_x_80) ;  /* 0xfffffffc00f09947 */ /* 0x004fea000383ffff */
[----:B------:R-:W-:Y:S05]  /*c000*/  BRA `(.L_x_244) ;  /* 0xffffff80006c7947 */ /* 0x000fea000383ffff */
.L_x_83:
[----:B------:R-:W-:-:S07]  /*c010*/  MOV R0, UR4 ;  /* 0x0000000400007c02 */ /* 0x000fce0008000f00 */
.L_x_245:
[----:B-1----:R1:W2:Y:S02]  /*c020*/  SYNCS.PHASECHK.TRANS64.TRYWAIT P0, [R0+URZ+0x270], R3 ;  /* 0x00027003000075a7 */ /* 0x0022a400080011ff */
[----:B--2---:R-:W-:Y:S05]  /*c030*/  @!P0 NANOSLEEP.SYNCS 0x989680 ;  /* 0x009896800000895d */ /* 0x004fea0003900000 */
[----:B------:R-:W2:Y:S02]  /*c040*/  @!P0 SYNCS.PHASECHK.TRANS64 P0, [R0+URZ+0x270], R3 ;  /* 0x00027003000085a7 */ /* 0x000ea400080010ff */
[----:B--2---:R-:W-:Y:S05]  /*c050*/  @!P0 BRA `(.L_x_245) ;  /* 0xfffffffc00f08947 */ /* 0x004fea000383ffff */
[----:B------:R-:W-:Y:S05]  /*c060*/  BRA `(.L_x_82) ;  /* 0xffffff8000c07947 */ /* 0x000fea000383ffff */
.L_x_92:
[----:B-1----:R-:W-:-:S04]  /*c070*/  MOV R0, UR5 ;  /* 0x0000000500007c02 */ /* 0x002fc80008000f00 */
[----:B------:R1:W2:Y:S03]  /*c080*/  SYNCS.PHASECHK.TRANS64.TRYWAIT P0, [R0+URZ+0x8], R7 ;  /* 0x00000807000075a7 */ /* 0x0002a600080011ff */
[----:B--2---:R-:W-:Y:S05]  /*c090*/  @!P0 NANOSLEEP.SYNCS 0x989680 ;  /* 0x009896800000895d */ /* 0x004fea0003900000 */
[----:B------:R-:W2:Y:S02]  /*c0a0*/  @!P0 SYNCS.PHASECHK.TRANS64 P0, [R0+URZ+0x8], R7 ;  /* 0x00000807000085a7 */ /* 0x000ea400080010ff */
[----:B--2---:R-:W-:Y:S05]  /*c0b0*/  @!P0 BRA `(.L_x_92) ;  /* 0xfffffffc00ec8947 */ /* 0x004fea000383ffff */
[----:B------:R-:W-:Y:S05]  /*c0c0*/  BRA `(.L_x_91) ;  /* 0xffffff8400747947 */ /* 0x000fea000383ffff */
.L_x_94:
[----:B------:R-:W-:Y:S01]  /*c0d0*/  BSSY B0, `(.L_x_246) ;  /* 0x0000006000007945 */ /* 0x000fe20003800000 */
[----:B------:R-:W-:-:S07]  /*c0e0*/  MOV R15, 0xffffffff ;  /* 0xffffffff000f7802 */ /* 0x000fce0000000f00 */
[----:B-1---5:R-:W-:Y:S05]  /*c0f0*/  WARPSYNC.COLLECTIVE R15, `(.L_x_247) ;  /* 0x000000000f0c7348 */ /* 0x022fea0003c00000 */
[----:B------:R-:W-:Y:S02]  /*c100*/  ELECT P6, UR79, PT ;  /* 0x00000000004f782f */ /* 0x000fe400038c0000 */
[----:B------:R-:W-:Y:S01]  /*c110*/  MOV R14, UR79 ;  /* 0x0000004f000e7c02 */ /* 0x000fe20008000f00 */
[----:B-1---5:R-:W-:Y:S10]  /*c120*/  ENDCOLLECTIVE ;  /* 0x000000000000791b */ /* 0x022ff40003800000 */
.L_x_247:
[----:B------:R-:W-:Y:S05]  /*c130*/  BSYNC B0 ;  /* 0x0000000000007941 */ /* 0x000fea0003800000 */
.L_x_246:
[----:B------:R-:W-:Y:S05]  /*c140*/  BRA `(.L_x_248) ;  /* 0xffffff8400a47947 */ /* 0x000fea000383ffff */
.L_x_96:
[----:B-1----:R-:W-:-:S04]  /*c150*/  MOV R0, UR5 ;  /* 0x0000000500007c02 */ /* 0x002fc80008000f00 */
[----:B------:R1:W2:Y:S03]  /*c160*/  SYNCS.PHASECHK.TRANS64.TRYWAIT P0, [R0+URZ+0x8], R5 ;  /* 0x00000805000075a7 */ /* 0x0002a600080011ff */
[----:B--2---:R-:W-:Y:S05]  /*c170*/  @!P0 NANOSLEEP.SYNCS 0x989680 ;  /* 0x009896800000895d */ /* 0x004fea0003900000 */
[----:B------:R-:W2:Y:S02]  /*c180*/  @!P0 SYNCS.PHASECHK.TRANS64 P0, [R0+URZ+0x8], R5 ;  /* 0x00000805000085a7 */ /* 0x000ea400080010ff */
[----:B--2---:R-:W-:Y:S05]  /*c190*/  @!P0 BRA `(.L_x_96) ;  /* 0xfffffffc00ec8947 */ /* 0x004fea000383ffff */
[----:B------:R-:W-:Y:S05]  /*c1a0*/  BRA `(.L_x_95) ;  /* 0xffffff8400a87947 */ /* 0x000fea000383ffff */
.L_x_97:
[----:B-1----:R1:W2:Y:S02]  /*c1b0*/  SYNCS.PHASECHK.TRANS64.TRYWAIT P0, [R0+URZ+0x260], R5 ;  /* 0x00026005000075a7 */ /* 0x0022a400080011ff */
[----:B--2---:R-:W-:Y:S05]  /*c1c0*/  @!P0 NANOSLEEP.SYNCS 0x989680 ;  /* 0x009896800000895d */ /* 0x004fea0003900000 */
[----:B------:R-:W2:Y:S02]  /*c1d0*/  @!P0 SYNCS.PHASECHK.TRANS64 P0, [R0+URZ+0x260], R5 ;  /* 0x00026005000085a7 */ /* 0x000ea400080010ff */
[----:B--2---:R-:W-:Y:S05]  /*c1e0*/  @!P0 BRA `(.L_x_97) ;  /* 0xfffffffc00f08947 */ /* 0x004fea000383ffff */
[----:B------:R-:W-:Y:S05]  /*c1f0*/  BRA `(.L_x_249) ;  /* 0xffffff88007c7947 */ /* 0x000fea000383ffff */
.L_x_99:
[----:B------:R-:W-:-:S07]  /*c200*/  MOV R0, UR19 ;  /* 0x0000001300007c02 */ /* 0x000fce0008000f00 */
.L_x_250:
[----:B-1----:R1:W2:Y:S02]  /*c210*/  SYNCS.PHASECHK.TRANS64.TRYWAIT P0, [R0+URZ+0x2a0], R5 ;  /* 0x0002a005000075a7 */ /* 0x0022a400080011ff */
[----:B--2---:R-:W-:Y:S05]  /*c220*/  @!P0 NANOSLEEP.SYNCS 0x989680 ;  /* 0x009896800000895d */ /* 0x004fea0003900000 */
[----:B------:R-:W2:Y:S02]  /*c230*/  @!P0 SYNCS.PHASECHK.TRANS64 P0, [R0+URZ+0x2a0], R5 ;  /* 0x0002a005000085a7 */ /* 0x000ea400080010ff */
[----:B--2---:R-:W-:Y:S05]  /*c240*/  @!P0 BRA `(.L_x_250) ;  /* 0xfffffffc00f08947 */ /* 0x004fea000383ffff */
[----:B------:R-:W-:Y:S05]  /*c250*/  BRA `(.L_x_251) ;  /* 0xffffff8800c47947 */ /* 0x000fea000383ffff */
.L_x_102:
[----:B------:R-:W-:Y:S07]  /*c260*/  MOV R0, UR6 ;  /* 0x0000000600007c02 */ /* 0x000fee0008000f00 */
.L_x_252:
[----:B-1----:R1:W2:Y:S02]  /*c270*/  SYNCS.PHASECHK.TRANS64.TRYWAIT P0, [R0+URZ], R5 ;  /* 0x00000005000075a7 */ /* 0x0022a400080011ff */
[----:B--2---:R-:W-:Y:S05]  /*c280*/  @!P0 NANOSLEEP.SYNCS 0x989680 ;  /* 0x009896800000895d */ /* 0x004fea0003900000 */
[----:B------:R-:W2:Y:S02]  /*c290*/  @!P0 SYNCS.PHASECHK.TRANS64 P0, [R0+URZ], R5 ;  /* 0x00000005000085a7 */ /* 0x000ea400080010ff */
[----:B--2---:R-:W-:Y:S05]  /*c2a0*/  @!P0 BRA `(.L_x_252) ;  /* 0xfffffffc00f08947 */ /* 0x004fea000383ffff */
[----:B------:R-:W-:Y:S05]  /*c2b0*/  BRA `(.L_x_101) ;  /* 0xffffff8800dc7947 */ /* 0x000fea000383ffff */
.L_x_106:
[----:B-1----:R-:W-:-:S07]  /*c2c0*/  MOV R0, UR4 ;  /* 0x0000000400007c02 */ /* 0x002fce0008000f00 */
.L_x_253:
[----:B-1----:R1:W2:Y:S02]  /*c2d0*/  SYNCS.PHASECHK.TRANS64.TRYWAIT P0, [R0+URZ], R3 ;  /* 0x00000003000075a7 */ /* 0x0022a400080011ff */
[----:B--2---:R-:W-:Y:S05]  /*c2e0*/  @!P0 NANOSLEEP.SYNCS 0x989680 ;  /* 0x009896800000895d */ /* 0x004fea0003900000 */
[----:B------:R-:W2:Y:S02]  /*c2f0*/  @!P0 SYNCS.PHASECHK.TRANS64 P0, [R0+URZ], R3 ;  /* 0x00000003000085a7 */ /* 0x000ea400080010ff */
[----:B--2---:R-:W-:Y:S05]  /*c300*/  @!P0 BRA `(.L_x_253) ;  /* 0xfffffffc00f08947 */ /* 0x004fea000383ffff */
[----:B------:R-:W-:Y:S05]  /*c310*/  BRA `(.L_x_254) ;  /* 0xffffff8c00947947 */ /* 0x000fea000383ffff */
.L_x_107:
[----:B------:R-:W-:-:S07]  /*c320*/  MOV R0, UR5 ;  /* 0x0000000500007c02 */ /* 0x000fce0008000f00 */
.L_x_255:
[----:B-1----:R1:W2:Y:S02]  /*c330*/  SYNCS.PHASECHK.TRANS64.TRYWAIT P0, [R0+URZ], R3 ;  /* 0x00000003000075a7 */ /* 0x0022a400080011ff */
[----:B--2---:R-:W-:Y:S05]  /*c340*/  @!P0 NANOSLEEP.SYNCS 0x989680 ;  /* 0x009896800000895d */ /* 0x004fea0003900000 */
[----:B------:R-:W2:Y:S02]  /*c350*/  @!P0 SYNCS.PHASECHK.TRANS64 P0, [R0+URZ], R3 ;  /* 0x00000003000085a7 */ /* 0x000ea400080010ff */
[----:B--2---:R-:W-:Y:S05]  /*c360*/  @!P0 BRA `(.L_x_255) ;  /* 0xfffffffc00f08947 */ /* 0x004fea000383ffff */
[----:B------:R-:W-:Y:S05]  /*c370*/  BRA `(.L_x_256) ;  /* 0xffffff8c00a07947 */ /* 0x000fea000383ffff */
.L_x_108:
[----:B------:R-:W-:-:S07]  /*c380*/  MOV R0, UR5 ;  /* 0x0000000500007c02 */ /* 0x000fce0008000f00 */
.L_x_257:
[----:B-1----:R1:W2:Y:S02]  /*c390*/  SYNCS.PHASECHK.TRANS64.TRYWAIT P0, [R0+URZ], R3 ;  /* 0x00000003000075a7 */ /* 0x0022a400080011ff */
[----:B--2---:R-:W-:Y:S05]  /*c3a0*/  @!P0 NANOSLEEP.SYNCS 0x989680 ;  /* 0x009896800000895d */ /* 0x004fea0003900000 */
[----:B------:R-:W2:Y:S02]  /*c3b0*/  @!P0 SYNCS.PHASECHK.TRANS64 P0, [R0+URZ], R3 ;  /* 0x00000003000085a7 */ /* 0x000ea400080010ff */
[----:B--2---:R-:W-:Y:S05]  /*c3c0*/  @!P0 BRA `(.L_x_257) ;  /* 0xfffffffc00f08947 */ /* 0x004fea000383ffff */
[----:B------:R-:W-:Y:S05]  /*c3d0*/  BRA `(.L_x_258) ;  /* 0xffffff8c00ac7947 */ /* 0x000fea000383ffff */
.L_x_111:
[----:B------:R-:W-:-:S07]  /*c3e0*/  MOV R0, UR13 ;  /* 0x0000000d00007c02 */ /* 0x000fce0008000f00 */
.L_x_259:
[----:B-1----:R1:W2:Y:S02]  /*c3f0*/  SYNCS.PHASECHK.TRANS64.TRYWAIT P1, [R0+URZ+0x2e0], R3 ;  /* 0x0002e003000075a7 */ /* 0x0022a400080211ff */
[----:B--2---:R-:W-:Y:S05]  /*c400*/  @!P1 NANOSLEEP.SYNCS 0x989680 ;  /* 0x009896800000995d */ /* 0x004fea0003900000 */
[----:B------:R-:W2:Y:S02]  /*c410*/  @!P1 SYNCS.PHASECHK.TRANS64 P1, [R0+URZ+0x2e0], R3 ;  /* 0x0002e003000095a7 */ /* 0x000ea400080210ff */
[----:B--2---:R-:W-:Y:S05]  /*c420*/  @!P1 BRA `(.L_x_259) ;  /* 0xfffffffc00f09947 */ /* 0x004fea000383ffff */
[----:B------:R-:W-:Y:S05]  /*c430*/  BRA `(.L_x_260) ;  /* 0xffffff8c00f87947 */ /* 0x000fea000383ffff */
.L_x_116:
[----:B--2---:R2:W3:Y:S02]  /*c440*/  SYNCS.PHASECHK.TRANS64.TRYWAIT P0, [R12+URZ+0x260], R9 ;  /* 0x000260090c0075a7 */ /* 0x0044e400080011ff */
[----:B---3--:R-:W-:Y:S05]  /*c450*/  @!P0 NANOSLEEP.SYNCS 0x989680 ;  /* 0x009896800000895d */ /* 0x008fea0003900000 */
[----:B------:R-:W3:Y:S02]  /*c460*/  @!P0 SYNCS.PHASECHK.TRANS64 P0, [R12+URZ+0x260], R9 ;  /* 0x000260090c0085a7 */ /* 0x000ee400080010ff */
[----:B---3--:R-:W-:Y:S05]  /*c470*/  @!P0 BRA `(.L_x_116) ;  /* 0xfffffffc00f08947 */ /* 0x008fea000383ffff */
[----:B------:R-:W-:Y:S05]  /*c480*/  BRA `(.L_x_261) ;  /* 0xffffff94002c7947 */ /* 0x000fea000383ffff */
.L_x_119:
[----:B------:R-:W-:Y:S07]  /*c490*/  MOV R0, UR21 ;  /* 0x0000001500007c02 */ /* 0x000fee0008000f00 */
.L_x_262:
[----:B--2---:R2:W3:Y:S02]  /*c4a0*/  SYNCS.PHASECHK.TRANS64.TRYWAIT P2, [R0+URZ+0x258], R11 ;  /* 0x0002580b000075a7 */ /* 0x0044e400080411ff */
[----:B---3--:R-:W-:Y:S05]  /*c4b0*/  @!P2 NANOSLEEP.SYNCS 0x989680 ;  /* 0x009896800000a95d */ /* 0x008fea0003900000 */
[----:B------:R-:W3:Y:S02]  /*c4c0*/  @!P2 SYNCS.PHASECHK.TRANS64 P2, [R0+URZ+0x258], R11 ;  /* 0x0002580b0000a5a7 */ /* 0x000ee400080410ff */
[----:B---3--:R-:W-:Y:S05]  /*c4d0*/  @!P2 BRA `(.L_x_262) ;  /* 0xfffffffc00f0a947 */ /* 0x008fea000383ffff */
[----:B------:R-:W-:Y:S05]  /*c4e0*/  BRA `(.L_x_118) ;  /* 0xffffff9800947947 */ /* 0x000fea000383ffff */
.L_x_122:
[----:B--2---:R-:W-:Y:S07]  /*c4f0*/  MOV R0, UR21 ;  /* 0x0000001500007c02 */ /* 0x004fee0008000f00 */
.L_x_263:
[----:B--2---:R2:W3:Y:S02]  /*c500*/  SYNCS.PHASECHK.TRANS64.TRYWAIT P0, [R0+URZ+0x230], R9 ;  /* 0x00023009000075a7 */ /* 0x0044e400080011ff */
[----:B---3--:R-:W-:Y:S05]  /*c510*/  @!P0 NANOSLEEP.SYNCS 0x989680 ;  /* 0x009896800000895d */ /* 0x008fea0003900000 */
[----:B------:R-:W3:Y:S02]  /*c520*/  @!P0 SYNCS.PHASECHK.TRANS64 P0, [R0+URZ+0x230], R9 ;  /* 0x00023009000085a7 */ /* 0x000ee400080010ff */
[----:B---3--:R-:W-:Y:S05]  /*c530*/  @!P0 BRA `(.L_x_263) ;  /* 0xfffffffc00f08947 */ /* 0x008fea000383ffff */
[----:B------:R-:W-:Y:S05]  /*c540*/  BRA `(.L_x_264) ;  /* 0xffffff9800f07947 */ /* 0x000fea000383ffff */
.L_x_123:
[----:B------:R-:W-:Y:S07]  /*c550*/  MOV R0, UR21 ;  /* 0x0000001500007c02 */ /* 0x000fee0008000f00 */
.L_x_265:
[----:B--2---:R2:W3:Y:S02]  /*c560*/  SYNCS.PHASECHK.TRANS64.TRYWAIT P0, [R0+URZ+0x238], R9 ;  /* 0x00023809000075a7 */ /* 0x0044e400080011ff */
[----:B---3--:R-:W-:Y:S05]  /*c570*/  @!P0 NANOSLEEP.SYNCS 0x989680 ;  /* 0x009896800000895d */ /* 0x008fea0003900000 */
[----:B------:R-:W3:Y:S02]  /*c580*/  @!P0 SYNCS.PHASECHK.TRANS64 P0, [R0+URZ+0x238], R9 ;  /* 0x00023809000085a7 */ /* 0x000ee400080010ff */
[----:B---3--:R-:W-:Y:S05]  /*c590*/  @!P0 BRA `(.L_x_265) ;  /* 0xfffffffc00f08947 */ /* 0x008fea000383ffff */
[----:B------:R-:W-:Y:S05]  /*c5a0*/  BRA `(.L_x_266) ;  /* 0xffffff9c00487947 */ /* 0x000fea000383ffff */
.L_x_124:
[----:B------:R-:W-:Y:S07]  /*c5b0*/  MOV R0, UR21 ;  /* 0x0000001500007c02 */ /* 0x000fee0008000f00 */
.L_x_267:
[----:B--2---:R2:W3:Y:S02]  /*c5c0*/  SYNCS.PHASECHK.TRANS64.TRYWAIT P0, [R0+URZ+0x240], R9 ;  /* 0x00024009000075a7 */ /* 0x0044e400080011ff */
[----:B---3--:R-:W-:Y:S05]  /*c5d0*/  @!P0 NANOSLEEP.SYNCS 0x989680 ;  /* 0x009896800000895d */ /* 0x008fea0003900000 */
[----:B------:R-:W3:Y:S02]  /*c5e0*/  @!P0 SYNCS.PHASECHK.TRANS64 P0, [R0+URZ+0x240], R9 ;  /* 0x00024009000085a7 */ /* 0x000ee400080010ff */
[----:B---3--:R-:W-:Y:S05]  /*c5f0*/  @!P0 BRA `(.L_x_267) ;  /* 0xfffffffc00f08947 */ /* 0x008fea000383ffff */
[----:B------:R-:W-:Y:S05]  /*c600*/  BRA `(.L_x_268) ;  /* 0xffffff9c00a47947 */ /* 0x000fea000383ffff */
.L_x_125:
[----:B------:R-:W-:Y:S07]  /*c610*/  MOV R0, UR21 ;  /* 0x0000001500007c02 */ /* 0x000fee0008000f00 */
.L_x_269:
[----:B--2---:R2:W3:Y:S02]  /*c620*/  SYNCS.PHASECHK.TRANS64.TRYWAIT P0, [R0+URZ+0x248], R9 ;  /* 0x00024809000075a7 */ /* 0x0044e400080011ff */
[----:B---3--:R-:W-:Y:S05]  /*c630*/  @!P0 NANOSLEEP.SYNCS 0x989680 ;  /* 0x009896800000895d */ /* 0x008fea0003900000 */
[----:B------:R-:W3:Y:S02]  /*c640*/  @!P0 SYNCS.PHASECHK.TRANS64 P0, [R0+URZ+0x248], R9 ;  /* 0x00024809000085a7 */ /* 0x000ee400080010ff */
[----:B---3--:R-:W-:Y:S05]  /*c650*/  @!P0 BRA `(.L_x_269) ;  /* 0xfffffffc00f08947 */ /* 0x008fea000383ffff */
[----:B------:R-:W-:Y:S05]  /*c660*/  BRA `(.L_x_270) ;  /* 0xffffffa000007947 */ /* 0x000fea000383ffff */
.L_x_127:
[----:B------:R-:W-:-:S07]  /*c670*/  MOV R0, UR21 ;  /* 0x0000001500007c02 */ /* 0x000fce0008000f00 */
.L_x_271:
[----:B--2---:R2:W4:Y:S02]  /*c680*/  SYNCS.PHASECHK.TRANS64.TRYWAIT P0, [R0+URZ+0x230], R3 ;  /* 0x00023003000075a7 */ /* 0x00452400080011ff */
[----:B----4-:R-:W-:Y:S05]  /*c690*/  @!P0 NANOSLEEP.SYNCS 0x989680 ;  /* 0x009896800000895d */ /* 0x010fea0003900000 */
[----:B------:R-:W4:Y:S02]  /*c6a0*/  @!P0 SYNCS.PHASECHK.TRANS64 P0, [R0+URZ+0x230], R3 ;  /* 0x00023003000085a7 */ /* 0x000f2400080010ff */
[----:B----4-:R-:W-:Y:S05]  /*c6b0*/  @!P0 BRA `(.L_x_271) ;  /* 0xfffffffc00f08947 */ /* 0x010fea000383ffff */
[----:B------:R-:W-:Y:S05]  /*c6c0*/  BRA `(.L_x_272) ;  /* 0xffffffa0008c7947 */ /* 0x000fea000383ffff */
.L_x_128:
[----:B--2---:R-:W-:-:S07]  /*c6d0*/  MOV R0, UR21 ;  /* 0x0000001500007c02 */ /* 0x004fce0008000f00 */
.L_x_273:
[----:B--2---:R2:W4:Y:S02]  /*c6e0*/  SYNCS.PHASECHK.TRANS64.TRYWAIT P0, [R0+URZ+0x238], R3 ;  /* 0x00023803000075a7 */ /* 0x00452400080011ff */
[----:B----4-:R-:W-:Y:S05]  /*c6f0*/  @!P0 NANOSLEEP.SYNCS 0x989680 ;  /* 0x009896800000895d */ /* 0x010fea0003900000 */
[----:B------:R-:W4:Y:S02]  /*c700*/  @!P0 SYNCS.PHASECHK.TRANS64 P0, [R0+URZ+0x238], R3 ;  /* 0x00023803000085a7 */ /* 0x000f2400080010ff */
[----:B----4-:R-:W-:Y:S05]  /*c710*/  @!P0 BRA `(.L_x_273) ;  /* 0xfffffffc00f08947 */ /* 0x010fea000383ffff */
[----:B------:R-:W-:Y:S05]  /*c720*/  BRA `(.L_x_274) ;  /* 0xffffffa0007c7947 */ /* 0x000fea000383ffff */
.L_x_129:
[----:B--2---:R-:W-:-:S07]  /*c730*/  MOV R0, UR21 ;  /* 0x0000001500007c02 */ /* 0x004fce0008000f00 */
.L_x_275:
[----:B--2---:R2:W4:Y:S02]  /*c740*/  SYNCS.PHASECHK.TRANS64.TRYWAIT P0, [R0+URZ+0x240], R3 ;  /* 0x00024003000075a7 */ /* 0x00452400080011ff */
[----:B----4-:R-:W-:Y:S05]  /*c750*/  @!P0 NANOSLEEP.SYNCS 0x989680 ;  /* 0x009896800000895d */ /* 0x010fea0003900000 */
[----:B------:R-:W4:Y:S02]  /*c760*/  @!P0 SYNCS.PHASECHK.TRANS64 P0, [R0+URZ+0x240], R3 ;  /* 0x00024003000085a7 */ /* 0x000f2400080010ff */
[----:B----4-:R-:W-:Y:S05]  /*c770*/  @!P0 BRA `(.L_x_275) ;  /* 0xfffffffc00f08947 */ /* 0x010fea000383ffff */
[----:B------:R-:W-:Y:S05]  /*c780*/  BRA `(.L_x_276) ;  /* 0xffffffa0006c7947 */ /* 0x000fea000383ffff */
.L_x_131:
[----:B-1----:R1:W2:Y:S02]  /*c790*/  SYNCS.PHASECHK.TRANS64.TRYWAIT P0, [R3+URZ+0x260], R0 ;  /* 0x00026000030075a7 */ /* 0x0022a400080011ff */
[----:B--2---:R-:W-:Y:S05]  /*c7a0*/  @!P0 NANOSLEEP.SYNCS 0x989680 ;  /* 0x009896800000895d */ /* 0x004fea0003900000 */
[----:B------:R-:W2:Y:S02]  /*c7b0*/  @!P0 SYNCS.PHASECHK.TRANS64 P0, [R3+URZ+0x260], R0 ;  /* 0x00026000030085a7 */ /* 0x000ea400080010ff */
[----:B--2---:R-:W-:Y:S05]  /*c7c0*/  @!P0 BRA `(.L_x_131) ;  /* 0xfffffffc00f08947 */ /* 0x004fea000383ffff */
[----:B------:R-:W-:Y:S05]  /*c7d0*/  BRA `(.L_x_277) ;  /* 0xffffffa400307947 */ /* 0x000fea000383ffff */
.L_x_142:
[----:B--2---:R2:W1:Y:S02]  /*c7e0*/  SYNCS.PHASECHK.TRANS64.TRYWAIT P1, [R5+URZ+0x210], R2 ;  /* 0x00021002050075a7 */ /* 0x00446400080211ff */
[----:B-1----:R-:W-:Y:S05]  /*c7f0*/  @!P1 NANOSLEEP.SYNCS 0x989680 ;  /* 0x009896800000995d */ /* 0x002fea0003900000 */
[----:B------:R-:W1:Y:S02]  /*c800*/  @!P1 SYNCS.PHASECHK.TRANS64 P1, [R5+URZ+0x210], R2 ;  /* 0x00021002050095a7 */ /* 0x000e6400080210ff */
[----:B-1----:R-:W-:Y:S05]  /*c810*/  @!P1 BRA `(.L_x_142) ;  /* 0xfffffffc00f09947 */ /* 0x002fea000383ffff */
[----:B------:R-:W-:Y:S05]  /*c820*/  BRA `(.L_x_141) ;  /* 0xffffffb000a47947 */ /* 0x000fea000383ffff */
.L_x_144:
[----:B-1----:R1:W4:Y:S02]  /*c830*/  SYNCS.PHASECHK.TRANS64.TRYWAIT P0, [R90+URZ+0x280], R7 ;  /* 0x000280075a0075a7 */ /* 0x00232400080011ff */
[----:B----4-:R-:W-:Y:S05]  /*c840*/  @!P0 NANOSLEEP.SYNCS 0x989680 ;  /* 0x009896800000895d */ /* 0x010fea0003900000 */
[----:B------:R-:W4:Y:S02]  /*c850*/  @!P0 SYNCS.PHASECHK.TRANS64 P0, [R90+URZ+0x280], R7 ;  /* 0x000280075a0085a7 */ /* 0x000f2400080010ff */
[----:B----4-:R-:W-:Y:S05]  /*c860*/  @!P0 BRA `(.L_x_144) ;  /* 0xfffffffc00f08947 */ /* 0x010fea000383ffff */
[----:B------:R-:W-:Y:S05]  /*c870*/  BRA `(.L_x_143) ;  /* 0xffffffb000f47947 */ /* 0x000fea000383ffff */
.L_x_152:
[----:B---3--:R3:W4:Y:S02]  /*c880*/  SYNCS.PHASECHK.TRANS64.TRYWAIT P0, [R103+URZ+0x210], R4 ;  /* 0x00021004670075a7 */ /* 0x00872400080011ff */
[----:B----4-:R-:W-:Y:S05]  /*c890*/  @!P0 NANOSLEEP.SYNCS 0x989680 ;  /* 0x009896800000895d */ /* 0x010fea0003900000 */
[----:B------:R-:W4:Y:S02]  /*c8a0*/  @!P0 SYNCS.PHASECHK.TRANS64 P0, [R103+URZ+0x210], R4 ;  /* 0x00021004670085a7 */ /* 0x000f2400080010ff */
[----:B----4-:R-:W-:Y:S05]  /*c8b0*/  @!P0 BRA `(.L_x_152) ;  /* 0xfffffffc00f08947 */ /* 0x010fea000383ffff */
[----:B------:R-:W-:Y:S05]  /*c8c0*/  BRA `(.L_x_151) ;  /* 0xffffffbc00fc7947 */ /* 0x000fea000383ffff */
.L_x_160:
[----:B---3--:R3:W4:Y:S02]  /*c8d0*/  SYNCS.PHASECHK.TRANS64.TRYWAIT P0, [R103+URZ+0x210], R4 ;  /* 0x00021004670075a7 */ /* 0x00872400080011ff */
[----:B----4-:R-:W-:Y:S05]  /*c8e0*/  @!P0 NANOSLEEP.SYNCS 0x989680 ;  /* 0x009896800000895d */ /* 0x010fea0003900000 */
[----:B------:R-:W4:Y:S02]  /*c8f0*/  @!P0 SYNCS.PHASECHK.TRANS64 P0, [R103+URZ+0x210], R4 ;  /* 0x00021004670085a7 */ /* 0x000f2400080010ff */
[----:B----4-:R-:W-:Y:S05]  /*c900*/  @!P0 BRA `(.L_x_160) ;  /* 0xfffffffc00f08947 */ /* 0x010fea000383ffff */
[----:B------:R-:W-:Y:S05]  /*c910*/  BRA `(.L_x_159) ;  /* 0xffffffcc004c7947 */ /* 0x000fea000383ffff */
.L_x_168:
[----:B---3--:R3:W4:Y:S02]  /*c920*/  SYNCS.PHASECHK.TRANS64.TRYWAIT P0, [R102+URZ+0x210], R3 ;  /* 0x00021003660075a7 */ /* 0x00872400080011ff */
[----:B----4-:R-:W-:Y:S05]  /*c930*/  @!P0 NANOSLEEP.SYNCS 0x989680 ;  /* 0x009896800000895d */ /* 0x010fea0003900000 */
[----:B------:R-:W4:Y:S02]  /*c940*/  @!P0 SYNCS.PHASECHK.TRANS64 P0, [R102+URZ+0x210], R3 ;  /* 0x00021003660085a7 */ /* 0x000f2400080010ff */
[----:B----4-:R-:W-:Y:S05]  /*c950*/  @!P0 BRA `(.L_x_168) ;  /* 0xfffffffc00f08947 */ /* 0x010fea000383ffff */
[----:B------:R-:W-:Y:S05]  /*c960*/  BRA `(.L_x_167) ;  /* 0xffffffd800a47947 */ /* 0x000fea000383ffff */
        .weak           $__internal_0_$__cuda_sm10x_tcgen05_guardrail_trap_col_being_dealloced_not_returned_by_alloc
        .type           $__internal_0_$__cuda_sm10x_tcgen05_guardrail_trap_col_being_dealloced_not_returned_by_alloc,@function
        .size           $__internal_0_$__cuda_sm10x_tcgen05_guardrail_trap_col_being_dealloced_not_returned_by_alloc,($__internal_1_$__cuda_sm10x_tcgen05_guardrail_trap_phase_invalid_during_alloc - $__internal_0_$__cuda_sm10x_tcgen05_guardrail_trap_col_being_dealloced_not_returned_by_alloc)
$__internal_0_$__cuda_sm10x_tcgen05_guardrail_trap_col_being_dealloced_not_returned_by_alloc:
[----:B------:R-:W-:Y:S05]  /*c970*/  BPT.TRAP 0x1 ;  /* 0x000000040000795c */ /* 0x000fea0000300000 */
[----:B------:R-:W-:-:S04]  /*c980*/  HFMA2 R3, -RZ, RZ, 0, 0 ;  /* 0x00000000ff037431 */ /* 0x000fc800000001ff */
[----:B------:R-:W-:Y:S05]  /*c990*/  RET.REL.NODEC R2 `(_ZN7cutlass13device_kernelINS_4gemm6kernel13GemmUniversalIN4cute5tupleIJiiiiEEENS1_10collective13CollectiveMmaINS1_35MainloopSm100TmaUmmaWarpSpecializedILi33ELi2ELi4ENS5_IJNS4_1CILi2EEESB_NSA_ILi1EEEEEEEENS5_IJNSA_ILi128EEENSA_ILi256EEENSA_ILi32EEEEEENS_12float_e4m3_tENS5_IJlSC_lEEESJ_SK_NS4_8TiledMMAINS4_8MMA_AtomIJNS4_10MMA_TraitsINS4_25SM100_MMA_F8F6F4_2x1SM_SSEJSJ_SJ_fSF_SG_NS4_17integral_constantINS4_4UMMA5MajorELSR_0EEESS_NSP_INSQ_7ScaleInELST_0EEESU_EEEEEENS4_6LayoutINS5_IJSC_SC_SC_EEENS5_IJNSA_ILi0EEESZ_SZ_EEEEENS5_IJNS4_10UnderscoreES12_S12_EEEEENS4_28SM100_TMA_2SM_LOAD_MULTICASTENS4_14ComposedLayoutINS4_7SwizzleILi1ELi4ELi3EEENS4_18smem_ptr_flag_bitsILi8EEENSX_INS5_IJNSA_ILi8EEESH_EEENS5_IJSH_SC_EEEEEEEvNS4_8identityENS4_18SM100_TMA_2SM_LOADES1F_vS1G_EENS_8epilogue10collective18CollectiveEpilogueINS1J_23Sm100TmaWarpSpecializedILi4ELi2ELi32ELb0ELb0EEEJNS5_IJNSA_ILi64EEESG_SH_EEENS5_IJNSX_IS1O_SC_EENSX_INS5_IJSH_SB_EEENS5_IJSC_SF_EEEEEEEESJ_SK_SJ_SK_NS1J_6fusion15FusionCallbacksIS1N_NS1V_17LinearCombinationISJ_fSJ_fLNS_15FloatRoundStyleE2EEES1P_S1U_JEEENS4_5SM1004TMEM4LOAD26SM100_TMEM_LOAD_32dp32b32xENS4_13SM90_TMA_LOADES1F_NS4_39AutoVectorizingCopyWithAssumedAlignmentILi128EEENS4_14SM90_TMA_STOREES1F_S27_S27_EEEvvEEEEvNT_6ParamsE) ;  /* 0xffffff3402987950 */ /* 0x000fea0003c3ffff */
        .weak           $__internal_1_$__cuda_sm10x_tcgen05_guardrail_trap_phase_invalid_during_alloc
        .type           $__internal_1_$__cuda_sm10x_tcgen05_guardrail_trap_phase_invalid_during_alloc,@function
        .size           $__internal_1_$__cuda_sm10x_tcgen05_guardrail_trap_phase_invalid_during_alloc,($__internal_2_$__cuda_sm10x_tcgen05_guardrail_trap_unallocated_columns_being_dealloced - $__internal_1_$__cuda_sm10x_tcgen05_guardrail_trap_phase_invalid_during_alloc)
$__internal_1_$__cuda_sm10x_tcgen05_guardrail_trap_phase_invalid_during_alloc:
[----:B------:R-:W-:Y:S05]  /*c9a0*/  BPT.TRAP 0x1 ;  /* 0x000000040000795c */ /* 0x000fea0000300000 */
[----:B------:R-:W-:-:S04]  /*c9b0*/  MOV R5, 0x0 ;  /* 0x0000000000057802 */ /* 0x000fc80000000f00 */
[----:B------:R-:W-:Y:S05]  /*c9c0*/  RET.REL.NODEC R4 `(_ZN7cutlass13device_kernelINS_4gemm6kernel13GemmUniversalIN4cute5tupleIJiiiiEEENS1_10collective13CollectiveMmaINS1_35MainloopSm100TmaUmmaWarpSpecializedILi33ELi2ELi4ENS5_IJNS4_1CILi2EEESB_NSA_ILi1EEEEEEEENS5_IJNSA_ILi128EEENSA_ILi256EEENSA_ILi32EEEEEENS_12float_e4m3_tENS5_IJlSC_lEEESJ_SK_NS4_8TiledMMAINS4_8MMA_AtomIJNS4_10MMA_TraitsINS4_25SM100_MMA_F8F6F4_2x1SM_SSEJSJ_SJ_fSF_SG_NS4_17integral_constantINS4_4UMMA5MajorELSR_0EEESS_NSP_INSQ_7ScaleInELST_0EEESU_EEEEEENS4_6LayoutINS5_IJSC_SC_SC_EEENS5_IJNSA_ILi0EEESZ_SZ_EEEEENS5_IJNS4_10UnderscoreES12_S12_EEEEENS4_28SM100_TMA_2SM_LOAD_MULTICASTENS4_14ComposedLayoutINS4_7SwizzleILi1ELi4ELi3EEENS4_18smem_ptr_flag_bitsILi8EEENSX_INS5_IJNSA_ILi8EEESH_EEENS5_IJSH_SC_EEEEEEEvNS4_8identityENS4_18SM100_TMA_2SM_LOADES1F_vS1G_EENS_8epilogue10collective18CollectiveEpilogueINS1J_23Sm100TmaWarpSpecializedILi4ELi2ELi32ELb0ELb0EEEJNS5_IJNSA_ILi64EEESG_SH_EEENS5_IJNSX_IS1O_SC_EENSX_INS5_IJSH_SB_EEENS5_IJSC_SF_EEEEEEEESJ_SK_SJ_SK_NS1J_6fusion15FusionCallbacksIS1N_NS1V_17LinearCombinationISJ_fSJ_fLNS_15FloatRoundStyleE2EEES1P_S1U_JEEENS4_5SM1004TMEM4LOAD26SM100_TMEM_LOAD_32dp32b32xENS4_13SM90_TMA_LOADES1F_NS4_39AutoVectorizingCopyWithAssumedAlignmentILi128EEENS4_14SM90_TMA_STOREES1F_S27_S27_EEEvvEEEEvNT_6ParamsE) ;  /* 0xffffff34048c7950 */ /* 0x000fea0003c3ffff */
        .weak           $__internal_2_$__cuda_sm10x_tcgen05_guardrail_trap_unallocated_columns_being_dealloced
        .type           $__internal_2_$__cuda_sm10x_tcgen05_guardrail_trap_unallocated_columns_being_dealloced,@function
        .size           $__internal_2_$__cuda_sm10x_tcgen05_guardrail_trap_unallocated_columns_being_dealloced,(.L_x_279 - $__internal_2_$__cuda_sm10x_tcgen05_guardrail_trap_unallocated_columns_being_dealloced)
$__internal_2_$__cuda_sm10x_tcgen05_guardrail_trap_unallocated_columns_being_dealloced:
[----:B------:R-:W-:Y:S05]  /*c9d0*/  BPT.TRAP 0x1 ;  /* 0x000000040000795c */ /* 0x000fea0000300000 */
[----:B------:R-:W-:-:S04]  /*c9e0*/  HFMA2 R3, -RZ, RZ, 0, 0 ;  /* 0x00000000ff037431 */ /* 0x000fc800000001ff */
[----:B------:R-:W-:Y:S05]  /*c9f0*/  RET.REL.NODEC R2 `(_ZN7cutlass13device_kernelINS_4gemm6kernel13GemmUniversalIN4cute5tupleIJiiiiEEENS1_10collective13CollectiveMmaINS1_35MainloopSm100TmaUmmaWarpSpecializedILi33ELi2ELi4ENS5_IJNS4_1CILi2EEESB_NSA_ILi1EEEEEEEENS5_IJNSA_ILi128EEENSA_ILi256EEENSA_ILi32EEEEEENS_12float_e4m3_tENS5_IJlSC_lEEESJ_SK_NS4_8TiledMMAINS4_8MMA_AtomIJNS4_10MMA_TraitsINS4_25SM100_MMA_F8F6F4_2x1SM_SSEJSJ_SJ_fSF_SG_NS4_17integral_constantINS4_4UMMA5MajorELSR_0EEESS_NSP_INSQ_7ScaleInELST_0EEESU_EEEEEENS4_6LayoutINS5_IJSC_SC_SC_EEENS5_IJNSA_ILi0EEESZ_SZ_EEEEENS5_IJNS4_10UnderscoreES12_S12_EEEEENS4_28SM100_TMA_2SM_LOAD_MULTICASTENS4_14ComposedLayoutINS4_7SwizzleILi1ELi4ELi3EEENS4_18smem_ptr_flag_bitsILi8EEENSX_INS5_IJNSA_ILi8EEESH_EEENS5_IJSH_SC_EEEEEEEvNS4_8identityENS4_18SM100_TMA_2SM_LOADES1F_vS1G_EENS_8epilogue10collective18CollectiveEpilogueINS1J_23Sm100TmaWarpSpecializedILi4ELi2ELi32ELb0ELb0EEEJNS5_IJNSA_ILi64EEESG_SH_EEENS5_IJNSX_IS1O_SC_EENSX_INS5_IJSH_SB_EEENS5_IJSC_SF_EEEEEEEESJ_SK_SJ_SK_NS1J_6fusion15FusionCallbacksIS1N_NS1V_17LinearCombinationISJ_fSJ_fLNS_15FloatRoundStyleE2EEES1P_S1U_JEEENS4_5SM1004TMEM4LOAD26SM100_TMEM_LOAD_32dp32b32xENS4_13SM90_TMA_LOADES1F_NS4_39AutoVectorizingCopyWithAssumedAlignmentILi128EEENS4_14SM90_TMA_STOREES1F_S27_S27_EEEvvEEEEvNT_6ParamsE) ;  /* 0xffffff3402807950 */ /* 0x000fea0003c3ffff */
.L_x_278:
[----:B------:R-:W-:-:S00]  /*ca00*/  BRA `(.L_x_278) ;  /* 0xfffffffc00fc7947 */ /* 0x000fc0000383ffff */
[----:B------:R-:W-:-:S00]  /*ca10*/  NOP ;  /* 0x0000000000007918 */ /* 0x000fc00000000000 */
        /* <DEDUP_REMOVED lines=14> */
.L_x_279:


//--------------------- .nv.global.init           --------------------------
	.section	.nv.global.init,"aw",@progbits
.nv.global.init:
	.type		$str$27,@object
	.size		$str$27,($str$28 - $str$27)
$str$27:
        /*0000*/ 	.byte	0x28, 0x61, 0x64, 0x64, 0x72, 0x65, 0x73, 0x73, 0x20, 0x26, 0x20, 0x6d, 0x61, 0x73, 0x6b, 0x29
        /*0010*/ 	.byte	0x20, 0x3d, 0x3d, 0x20, 0x30, 0x00
	.type		$str$28,@object
	.size		$str$28,($str$26 - $str$28)
$str$28:
        /*0016*/ 	.byte	0x2f, 0x74, 0x6d, 0x70, 0x2f, 0x63, 0x75, 0x74, 0x6c, 0x61, 0x73, 0x73, 0x5f, 0x73, 0x77, 0x65
        /*0026*/ 	.byte	0x65, 0x70, 0x5f, 0x73, 0x72, 0x63, 0x2f, 0x69, 0x6e, 0x63, 0x6c, 0x75, 0x64, 0x65, 0x2f, 0x63
        /*0036*/ 	.byte	0x75, 0x74, 0x65, 0x2f, 0x70, 0x6f, 0x69, 0x6e, 0x74, 0x65, 0x72, 0x5f, 0x66, 0x6c, 0x61, 0x67
        /*0046*/ 	.byte	0x67, 0x65, 0x64, 0x2e, 0x68, 0x70, 0x70, 0x00
	.type		$str$26,@object
	.size		$str$26,($str$25 - $str$26)
$str$26:
        /*004e*/ 	.byte	0x2f, 0x74, 0x6d, 0x70, 0x2f, 0x63, 0x75, 0x74, 0x6c, 0x61, 0x73, 0x73, 0x5f, 0x73, 0x77, 0x65
        /*005e*/ 	.byte	0x65, 0x70, 0x5f, 0x73, 0x72, 0x63, 0x2f, 0x69, 0x6e, 0x63, 0x6c, 0x75, 0x64, 0x65, 0x2f, 0x63
        /*006e*/ 	.byte	0x75, 0x74, 0x65, 0x2f, 0x61, 0x74, 0x6f, 0x6d, 0x2f, 0x63, 0x6f, 0x70, 0x79, 0x5f, 0x74, 0x72
        /*007e*/ 	.byte	0x61, 0x69, 0x74, 0x73, 0x5f, 0x73, 0x6d, 0x31, 0x30, 0x30, 0x2e, 0x68, 0x70, 0x70, 0x00
	.type		$str$25,@object
	.size		$str$25,(__unnamed_1 - $str$25)
$str$25:
        /*008d*/ 	.byte	0x28, 0x28, 0x75, 0x69, 0x6e, 0x74, 0x33, 0x32, 0x5f, 0x74, 0x28, 0x74, 0x68, 0x72, 0x65, 0x61
        /*009d*/ 	.byte	0x64, 0x49, 0x64, 0x78, 0x2e, 0x78, 0x29, 0x20, 0x2f, 0x20, 0x33, 0x32, 0x29, 0x20, 0x25, 0x20
        /*00ad*/ 	.byte	0x34, 0x29, 0x20, 0x3d, 0x3d, 0x20, 0x28, 0x28, 0x28, 0x74, 0x6d, 0x65, 0x6d, 0x5f, 0x61, 0x64
        /*00bd*/ 	.byte	0x64, 0x72, 0x20, 0x3e, 0x3e, 0x20, 0x31, 0x36, 0x29, 0x20, 0x2f, 0x20, 0x33, 0x32, 0x29, 0x20
        /*00cd*/ 	.byte	0x25, 0x20, 0x34, 0x29, 0x00
	.type		__unnamed_1,@object
	.size		__unnamed_1,(__unnamed_2 - __unnamed_1)
__unnamed_1:
        /*00d2*/ 	.byte	0x61, 0x75, 0x74, 0x6f, 0x20, 0x63, 0x75, 0x74, 0x65, 0x3a, 0x3a, 0x61, 0x73, 0x5f, 0x70, 0x6f
        /* <DEDUP_REMOVED lines=24> */
        /*0262*/ 	.byte	0x3a, 0x3a, 0x43, 0x3c, 0x34, 0x30, 0x39, 0x36, 0x3e, 0x3e, 0x3e, 0x3e, 0x5d, 0x00
	.type		__unnamed_2,@object
	.size		__unnamed_2,(__unnamed_3 - __unnamed_2)
__unnamed_2:
        /* <DEDUP_REMOVED lines=26> */
	.type		__unnamed_3,@object
	.size		__unnamed_3,(.L_3 - __unnamed_3)
__unnamed_3:
        /* <DEDUP_REMOVED lines=40> */
        /*068e*/ 	.byte	0x74, 0x65, 0x3a, 0x3a, 0x43, 0x3c, 0x30, 0x3e, 0x3e, 0x3e, 0x3e, 0x5d, 0x00
.L_3:


//--------------------- .nv.shared._ZN7cutlass13device_kernelINS_4gemm6kernel13GemmUniversalIN4cute5tupleIJiiiiEEENS1_10collective13CollectiveMmaINS1_35MainloopSm100TmaUmmaWarpSpecializedILi33ELi2ELi4ENS5_IJNS4_1CILi2EEESB_NSA_ILi1EEEEEEEENS5_IJNSA_ILi128EEENSA_ILi256EEENSA_ILi32EEEEEENS_12float_e4m3_tENS5_IJlSC_lEEESJ_SK_NS4_8TiledMMAINS4_8MMA_AtomIJNS4_10MMA_TraitsINS4_25SM100_MMA_F8F6F4_2x1SM_SSEJSJ_SJ_fSF_SG_NS4_17integral_constantINS4_4UMMA5MajorELSR_0EEESS_NSP_INSQ_7ScaleInELST_0EEESU_EEEEEENS4_6LayoutINS5_IJSC_SC_SC_EEENS5_IJNSA_ILi0EEESZ_SZ_EEEEENS5_IJNS4_10UnderscoreES12_S12_EEEEENS4_28SM100_TMA_2SM_LOAD_MULTICASTENS4_14ComposedLayoutINS4_7SwizzleILi1ELi4ELi3EEENS4_18smem_ptr_flag_bitsILi8EEENSX_INS5_IJNSA_ILi8EEESH_EEENS5_IJSH_SC_EEEEEEEvNS4_8identityENS4_18SM100_TMA_2SM_LOADES1F_vS1G_EENS_8epilogue10collective18CollectiveEpilogueINS1J_23Sm100TmaWarpSpecializedILi4ELi2ELi32ELb0ELb0EEEJNS5_IJNSA_ILi64EEESG_SH_EEENS5_IJNSX_IS1O_SC_EENSX_INS5_IJSH_SB_EEENS5_IJSC_SF_EEEEEEEESJ_SK_SJ_SK_NS1J_6fusion15FusionCallbacksIS1N_NS1V_17LinearCombinationISJ_fSJ_fLNS_15FloatRoundStyleE2EEES1P_S1U_JEEENS4_5SM1004TMEM4LOAD26SM100_TMEM_LOAD_32dp32b32xENS4_13SM90_TMA_LOADES1F_NS4_39AutoVectorizingCopyWithAssumedAlignmentILi128EEENS4_14SM90_TMA_STOREES1F_S27_S27_EEEvvEEEEvNT_6ParamsE --------------------------
	.section	.nv.shared._ZN7cutlass13device_kernelINS_4gemm6kernel13GemmUniversalIN4cute5tupleIJiiiiEEENS1_10collective13CollectiveMmaINS1_35MainloopSm100TmaUmmaWarpSpecializedILi33ELi2ELi4ENS5_IJNS4_1CILi2EEESB_NSA_ILi1EEEEEEEENS5_IJNSA_ILi128EEENSA_ILi256EEENSA_ILi32EEEEEENS_12float_e4m3_tENS5_IJlSC_lEEESJ_SK_NS4_8TiledMMAINS4_8MMA_AtomIJNS4_10MMA_TraitsINS4_25SM100_MMA_F8F6F4_2x1SM_SSEJSJ_SJ_fSF_SG_NS4_17integral_constantINS4_4UMMA5MajorELSR_0EEESS_NSP_INSQ_7ScaleInELST_0EEESU_EEEEEENS4_6LayoutINS5_IJSC_SC_SC_EEENS5_IJNSA_ILi0EEESZ_SZ_EEEEENS5_IJNS4_10UnderscoreES12_S12_EEEEENS4_28SM100_TMA_2SM_LOAD_MULTICASTENS4_14ComposedLayoutINS4_7SwizzleILi1ELi4ELi3EEENS4_18smem_ptr_flag_bitsILi8EEENSX_INS5_IJNSA_ILi8EEESH_EEENS5_IJSH_SC_EEEEEEEvNS4_8identityENS4_18SM100_TMA_2SM_LOADES1F_vS1G_EENS_8epilogue10collective18CollectiveEpilogueINS1J_23Sm100TmaWarpSpecializedILi4ELi2ELi32ELb0ELb0EEEJNS5_IJNSA_ILi64EEESG_SH_EEENS5_IJNSX_IS1O_SC_EENSX_INS5_IJSH_SB_EEENS5_IJSC_SF_EEEEEEEESJ_SK_SJ_SK_NS1J_6fusion15FusionCallbacksIS1N_NS1V_17LinearCombinationISJ_fSJ_fLNS_15FloatRoundStyleE2EEES1P_S1U_JEEENS4_5SM1004TMEM4LOAD26SM100_TMEM_LOAD_32dp32b32xENS4_13SM90_TMA_LOADES1F_NS4_39AutoVectorizingCopyWithAssumedAlignmentILi128EEENS4_14SM90_TMA_STOREES1F_S27_S27_EEEvvEEEEvNT_6ParamsE,"aw",@nobits
	.sectionflags	@""
	.align	16
	.zero		1024


//--------------------- .nv.shared.reserved.0     --------------------------
	.section	.nv.shared.reserved.0,"aw",@nobits
	.weak		__nv_reservedSMEM_offset_0_alias
	.size		__nv_reservedSMEM_offset_0_alias, 0, 64
	.other		__nv_reservedSMEM_offset_0_alias,@"STO_CUDA_RESERVED_SHARED STV_DEFAULT"
__nv_reservedSMEM_offset_0_alias:
	.zero		0
.nv.shared.reserved.0:
	.zero		64
	.weak		__nv_reservedSMEM_tcgen05_partition
	.type		__nv_reservedSMEM_tcgen05_partition,@object
	.size		__nv_reservedSMEM_tcgen05_partition,(.L_0 - __nv_reservedSMEM_tcgen05_partition)
__nv_reservedSMEM_tcgen05_partition:
	.zero		32
.L_0:


//--------------------- .nv.global                --------------------------
	.section	.nv.global,"aw",@nobits
.nv.global:
	.type		_ZN40_INTERNAL_8d29cc98_4_k_cu_653241bb_299724cute1_E,@object
	.size		_ZN40_INTERNAL_8d29cc98_4_k_cu_653241bb_299724cute1_E,(_ZN40_INTERNAL_8d29cc98_4_k_cu_653241bb_299724cuda3std3__45__cpo6cbeginE - _ZN40_INTERNAL_8d29cc98_4_k_cu_653241bb_299724cute1_E)
_ZN40_INTERNAL_8d29cc98_4_k_cu_653241bb_299724cute1_E:
	.zero		1
	.type		_ZN40_INTERNAL_8d29cc98_4_k_cu_653241bb_299724cuda3std3__45__cpo6cbeginE,@object
	.size		_ZN40_INTERNAL_8d29cc98_4_k_cu_653241bb_299724cuda3std3__45__cpo6cbeginE,(_ZN40_INTERNAL_8d29cc98_4_k_cu_653241bb_299724cuda3std3__48in_placeE - _ZN40_INTERNAL_8d29cc98_4_k_cu_653241bb_299724cuda3std3__45__cpo6cbeginE)
_ZN40_INTERNAL_8d29cc98_4_k_cu_653241bb_299724cuda3std3__45__cpo6cbeginE:
	.zero		1
	.type		_ZN40_INTERNAL_8d29cc98_4_k_cu_653241bb_299724cuda3std3__48in_placeE,@object
	.size		_ZN40_INTERNAL_8d29cc98_4_k_cu_653241bb_299724cuda3std3__48in_placeE,(_ZN40_INTERNAL_8d29cc98_4_k_cu_653241bb_299724cuda3std6ranges3__45__cpo9iter_moveE - _ZN40_INTERNAL_8d29cc98_4_k_cu_653241bb_299724cuda3std3__48in_placeE)
_ZN40_INTERNAL_8d29cc98_4_k_cu_653241bb_299724cuda3std3__48in_placeE:
	.zero		1
	.type		_ZN40_INTERNAL_8d29cc98_4_k_cu_653241bb_299724cuda3std6ranges3__45__cpo9iter_moveE,@object
	.size		_ZN40_INTERNAL_8d29cc98_4_k_cu_653241bb_299724cuda3std6ranges3__45__cpo9iter_moveE,(_ZN40_INTERNAL_8d29cc98_4_k_cu_653241bb_299724cuda3std3__45__cpo5beginE - _ZN40_INTERNAL_8d29cc98_4_k_cu_653241bb_299724cuda3std6ranges3__45__cpo9iter_moveE)
_ZN40_INTERNAL_8d29cc98_4_k_cu_653241bb_299724cuda3std6ranges3__45__cpo9iter_moveE:
	.zero		1
	.type		_ZN40_INTERNAL_8d29cc98_4_k_cu_653241bb_299724cuda3std3__45__cpo5beginE,@object
	.size		_ZN40_INTERNAL_8d29cc98_4_k_cu_653241bb_299724cuda3std3__45__cpo5beginE,(_ZN40_INTERNAL_8d29cc98_4_k_cu_653241bb_299724cuda3std3__442_GLOBAL__N__8d29cc98_4_k_cu_653241bb_299726ignoreE - _ZN40_INTERNAL_8d29cc98_4_k_cu_653241bb_299724cuda3std3__45__cpo5beginE)
_ZN40_INTERNAL_8d29cc98_4_k_cu_653241bb_299724cuda3std3__45__cpo5beginE:
	.zero		1
	.type		_ZN40_INTERNAL_8d29cc98_4_k_cu_653241bb_299724cuda3std3__442_GLOBAL__N__8d29cc98_4_k_cu_653241bb_299726ignoreE,@object
	.size		_ZN40_INTERNAL_8d29cc98_4_k_cu_653241bb_299724cuda3std3__442_GLOBAL__N__8d29cc98_4_k_cu_653241bb_299726ignoreE,(_ZN40_INTERNAL_8d29cc98_4_k_cu_653241bb_299724cute7productE - _ZN40_INTERNAL_8d29cc98_4_k_cu_653241bb_299724cuda3std3__442_GLOBAL__N__8d29cc98_4_k_cu_653241bb_299726ignoreE)
_ZN40_INTERNAL_8d29cc98_4_k_cu_653241bb_299724cuda3std3__442_GLOBAL__N__8d29cc98_4_k_cu_653241bb_299726ignoreE:
	.zero		1
	.type		_ZN40_INTERNAL_8d29cc98_4_k_cu_653241bb_299724cute7productE,@object
	.size		_ZN40_INTERNAL_8d29cc98_4_k_cu_653241bb_299724cute7productE,(_ZN40_INTERNAL_8d29cc98_4_k_cu_653241bb_299724cuda3std3__45__cpo3endE - _ZN40_INTERNAL_8d29cc98_4_k_cu_653241bb_299724cute7productE)
_ZN40_INTERNAL_8d29cc98_4_k_cu_653241bb_299724cute7productE:
	.zero		1
	.type		_ZN40_INTERNAL_8d29cc98_4_k_cu_653241bb_299724cuda3std3__45__cpo3endE,@object
	.size		_ZN40_INTERNAL_8d29cc98_4_k_cu_653241bb_299724cuda3std3__45__cpo3endE,(_ZN40_INTERNAL_8d29cc98_4_k_cu_653241bb_299724cuda3std3__419piecewise_constructE - _ZN40_INTERNAL_8d29cc98_4_k_cu_653241bb_299724cuda3std3__45__cpo3endE)
_ZN40_INTERNAL_8d29cc98_4_k_cu_653241bb_299724cuda3std3__45__cpo3endE:
	.zero		1
	.type		_ZN40_INTERNAL_8d29cc98_4_k_cu_653241bb_299724cuda3std3__419piecewise_constructE,@object
	.size		_ZN40_INTERNAL_8d29cc98_4_k_cu_653241bb_299724cuda3std3__419piecewise_constructE,(_ZN40_INTERNAL_8d29cc98_4_k_cu_653241bb_299724cuda3std3__45__cpo4cendE - _ZN40_INTERNAL_8d29cc98_4_k_cu_653241bb_299724cuda3std3__419piecewise_constructE)
_ZN40_INTERNAL_8d29cc98_4_k_cu_653241bb_299724cuda3std3__419piecewise_constructE:
	.zero		1
	.type		_ZN40_INTERNAL_8d29cc98_4_k_cu_653241bb_299724cuda3std3__45__cpo4cendE,@object
	.size		_ZN40_INTERNAL_8d29cc98_4_k_cu_653241bb_299724cuda3std3__45__cpo4cendE,(_ZN40_INTERNAL_8d29cc98_4_k_cu_653241bb_299724cuda3std6ranges3__45__cpo4swapE - _ZN40_INTERNAL_8d29cc98_4_k_cu_653241bb_299724cuda3std3__45__cpo4cendE)
_ZN40_INTERNAL_8d29cc98_4_k_cu_653241bb_299724cuda3std3__45__cpo4cendE:
	.zero		1
	.type		_ZN40_INTERNAL_8d29cc98_4_k_cu_653241bb_299724cuda3std6ranges3__45__cpo4swapE,@object
	.size		_ZN40_INTERNAL_8d29cc98_4_k_cu_653241bb_299724cuda3std6ranges3__45__cpo4swapE,(.L_11 - _ZN40_INTERNAL_8d29cc98_4_k_cu_653241bb_299724cuda3std6ranges3__45__cpo4swapE)
_ZN40_INTERNAL_8d29cc98_4_k_cu_653241bb_299724cuda3std6ranges3__45__cpo4swapE:
	.zero		1
.L_11:


//--------------------- .nv.constant0._ZN7cutlass13device_kernelINS_4gemm6kernel13GemmUniversalIN4cute5tupleIJiiiiEEENS1_10collective13CollectiveMmaINS1_35MainloopSm100TmaUmmaWarpSpecializedILi33ELi2ELi4ENS5_IJNS4_1CILi2EEESB_NSA_ILi1EEEEEEEENS5_IJNSA_ILi128EEENSA_ILi256EEENSA_ILi32EEEEEENS_12float_e4m3_tENS5_IJlSC_lEEESJ_SK_NS4_8TiledMMAINS4_8MMA_AtomIJNS4_10MMA_TraitsINS4_25SM100_MMA_F8F6F4_2x1SM_SSEJSJ_SJ_fSF_SG_NS4_17integral_constantINS4_4UMMA5MajorELSR_0EEESS_NSP_INSQ_7ScaleInELST_0EEESU_EEEEEENS4_6LayoutINS5_IJSC_SC_SC_EEENS5_IJNSA_ILi0EEESZ_SZ_EEEEENS5_IJNS4_10UnderscoreES12_S12_EEEEENS4_28SM100_TMA_2SM_LOAD_MULTICASTENS4_14ComposedLayoutINS4_7SwizzleILi1ELi4ELi3EEENS4_18smem_ptr_flag_bitsILi8EEENSX_INS5_IJNSA_ILi8EEESH_EEENS5_IJSH_SC_EEEEEEEvNS4_8identityENS4_18SM100_TMA_2SM_LOADES1F_vS1G_EENS_8epilogue10collective18CollectiveEpilogueINS1J_23Sm100TmaWarpSpecializedILi4ELi2ELi32ELb0ELb0EEEJNS5_IJNSA_ILi64EEESG_SH_EEENS5_IJNSX_IS1O_SC_EENSX_INS5_IJSH_SB_EEENS5_IJSC_SF_EEEEEEEESJ_SK_SJ_SK_NS1J_6fusion15FusionCallbacksIS1N_NS1V_17LinearCombinationISJ_fSJ_fLNS_15FloatRoundStyleE2EEES1P_S1U_JEEENS4_5SM1004TMEM4LOAD26SM100_TMEM_LOAD_32dp32b32xENS4_13SM90_TMA_LOADES1F_NS4_39AutoVectorizingCopyWithAssumedAlignmentILi128EEENS4_14SM90_TMA_STOREES1F_S27_S27_EEEvvEEEEvNT_6ParamsE --------------------------
	.section	.nv.constant0._ZN7cutlass13device_kernelINS_4gemm6kernel13GemmUniversalIN4cute5tupleIJiiiiEEENS1_10collective13CollectiveMmaINS1_35MainloopSm100TmaUmmaWarpSpecializedILi33ELi2ELi4ENS5_IJNS4_1CILi2EEESB_NSA_ILi1EEEEEEEENS5_IJNSA_ILi128EEENSA_ILi256EEENSA_ILi32EEEEEENS_12float_e4m3_tENS5_IJlSC_lEEESJ_SK_NS4_8TiledMMAINS4_8MMA_AtomIJNS4_10MMA_TraitsINS4_25SM100_MMA_F8F6F4_2x1SM_SSEJSJ_SJ_fSF_SG_NS4_17integral_constantINS4_4UMMA5MajorELSR_0EEESS_NSP_INSQ_7ScaleInELST_0EEESU_EEEEEENS4_6LayoutINS5_IJSC_SC_SC_EEENS5_IJNSA_ILi0EEESZ_SZ_EEEEENS5_IJNS4_10UnderscoreES12_S12_EEEEENS4_28SM100_TMA_2SM_LOAD_MULTICASTENS4_14ComposedLayoutINS4_7SwizzleILi1ELi4ELi3EEENS4_18smem_ptr_flag_bitsILi8EEENSX_INS5_IJNSA_ILi8EEESH_EEENS5_IJSH_SC_EEEEEEEvNS4_8identityENS4_18SM100_TMA_2SM_LOADES1F_vS1G_EENS_8epilogue10collective18CollectiveEpilogueINS1J_23Sm100TmaWarpSpecializedILi4ELi2ELi32ELb0ELb0EEEJNS5_IJNSA_ILi64EEESG_SH_EEENS5_IJNSX_IS1O_SC_EENSX_INS5_IJSH_SB_EEENS5_IJSC_SF_EEEEEEEESJ_SK_SJ_SK_NS1J_6fusion15FusionCallbacksIS1N_NS1V_17LinearCombinationISJ_fSJ_fLNS_15FloatRoundStyleE2EEES1P_S1U_JEEENS4_5SM1004TMEM4LOAD26SM100_TMEM_LOAD_32dp32b32xENS4_13SM90_TMA_LOADES1F_NS4_39AutoVectorizingCopyWithAssumedAlignmentILi128EEENS4_14SM90_TMA_STOREES1F_S27_S27_EEEvvEEEEvNT_6ParamsE,"a",@progbits
	.sectionflags	@""
	.align	4
.nv.constant0._ZN7cutlass13device_kernelINS_4gemm6kernel13GemmUniversalIN4cute5tupleIJiiiiEEENS1_10collective13CollectiveMmaINS1_35MainloopSm100TmaUmmaWarpSpecializedILi33ELi2ELi4ENS5_IJNS4_1CILi2EEESB_NSA_ILi1EEEEEEEENS5_IJNSA_ILi128EEENSA_ILi256EEENSA_ILi32EEEEEENS_12float_e4m3_tENS5_IJlSC_lEEESJ_SK_NS4_8TiledMMAINS4_8MMA_AtomIJNS4_10MMA_TraitsINS4_25SM100_MMA_F8F6F4_2x1SM_SSEJSJ_SJ_fSF_SG_NS4_17integral_constantINS4_4UMMA5MajorELSR_0EEESS_NSP_INSQ_7ScaleInELST_0EEESU_EEEEEENS4_6LayoutINS5_IJSC_SC_SC_EEENS5_IJNSA_ILi0EEESZ_SZ_EEEEENS5_IJNS4_10UnderscoreES12_S12_EEEEENS4_28SM100_TMA_2SM_LOAD_MULTICASTENS4_14ComposedLayoutINS4_7SwizzleILi1ELi4ELi3EEENS4_18smem_ptr_flag_bitsILi8EEENSX_INS5_IJNSA_ILi8EEESH_EEENS5_IJSH_SC_EEEEEEEvNS4_8identityENS4_18SM100_TMA_2SM_LOADES1F_vS1G_EENS_8epilogue10collective18CollectiveEpilogueINS1J_23Sm100TmaWarpSpecializedILi4ELi2ELi32ELb0ELb0EEEJNS5_IJNSA_ILi64EEESG_SH_EEENS5_IJNSX_IS1O_SC_EENSX_INS5_IJSH_SB_EEENS5_IJSC_SF_EEEEEEEESJ_SK_SJ_SK_NS1J_6fusion15FusionCallbacksIS1N_NS1V_17LinearCombinationISJ_fSJ_fLNS_15FloatRoundStyleE2EEES1P_S1U_JEEENS4_5SM1004TMEM4LOAD26SM100_TMEM_LOAD_32dp32b32xENS4_13SM90_TMA_LOADES1F_NS4_39AutoVectorizingCopyWithAssumedAlignmentILi128EEENS4_14SM90_TMA_STOREES1F_S27_S27_EEEvvEEEEvNT_6ParamsE:
	.zero		2944


//--------------------- SYMBOLS --------------------------

	.type		.nv.reservedSmem.offset0,@object
	.size		.nv.reservedSmem.offset0,0x4
	.type		.nv.reservedSmem.cap,@object
	.size		.nv.reservedSmem.cap,0x4
	.type		__assertfail,@function
